	.target	sm_90a

	.elftype	@"ET_EXEC"


//--------------------- .note.nv.tkinfo           --------------------------
	.section	.note.nv.tkinfo,"",@"SHT_NOTE"
	.sectionflags	@"SHF_NOTE_NV_TKINFO"
	.tkinfo
        /*0018*/ 	.word	0x00000002
        /*0030*/ 	.string	""
        /*0030*/ 	.string	"ptxas"
        /*0030*/ 	.string	"Cuda compilation tools, release 13.0, V13.0.88"
        /*0030*/ 	.string	"Build cuda_13.0.r13.0/compiler.36424714_0"
        /*0030*/ 	.string	"-arch sm_90a -m 64 "



//--------------------- .note.nv.cuinfo           --------------------------
	.section	.note.nv.cuinfo,"",@"SHT_NOTE"
	.sectionflags	@"SHF_NOTE_NV_CUINFO"
        /*0018*/ 	.short	0x0002
        /*001a*/ 	.short	0x005a
        /*001c*/ 	.short	0x0082
	.zero		2


//--------------------- .nv.info                  --------------------------
	.section	.nv.info,"",@"SHT_CUDA_INFO"
	.align	4


	//----- nvinfo : EIATTR_REGCOUNT
	.align		4
        /*0000*/ 	.byte	0x04, 0x2f
        /*0002*/ 	.short	(.L_12 - .L_11)
	.align		4
.L_11:
        /*0004*/ 	.word	index@(_ZN7cutlass13device_kernelINS_4conv6kernel13ConvUniversalINS1_16ConvProblemShapeILNS1_8OperatorE0ELi2EEENS1_10collective14CollectiveConvINS1_46MainloopSm90TmaGmmaWarpSpecializedImplicitGemmILS5_0ELi4ELi2EN4cute5tupleIJNSA_1CILi2EEENSC_ILi1EEESE_EEENS1_36KernelImplicitTmaWarpSpecializedSm90ELi1EEENSB_IJNSC_ILi64EEENSC_ILi128EEENSB_IJSI_EEEEEENS_10tfloat32_tESM_NSA_8TiledMMAINSA_8MMA_AtomIJNSA_4SM904GMMA30MMA_64x128x8_F32TF32TF32_SS_TNILNSQ_7ScaleInE1ELSS_1EEEEEENSA_6LayoutINSB_IJSE_SE_SE_EEENSB_IJNSC_ILi0EEESX_SX_EEEEENSB_IJNSA_10UnderscoreES10_S10_EEEEENS7_6detail26Sm90ImplicitGemmTileTraitsINSA_20SM90_TMA_LOAD_IM2COLENSA_14ComposedLayoutINSA_7SwizzleILi3ELi4ELi3EEENSA_18smem_ptr_flag_bitsILi32EEENSV_INSB_IJNSB_IJNSC_ILi8EEES1B_EEENSB_IJNSC_ILi32EEESD_EEENSB_IJSE_NSC_ILi4EEEEEEEEENSB_IJNSB_IJS1D_NSC_ILi512EEEEEENSB_IJSE_NSC_ILi256EEEEEENSB_IJSX_NSC_ILi4096EEEEEEEEEEEEEvEENS14_INSA_23SM90_TMA_LOAD_MULTICASTENS16_IS18_S1A_NSV_INSB_IJNSB_IJS1B_NSC_ILi16EEEEEES1E_S1G_EEENSB_IJS1J_S1L_NSB_IJSX_NSC_ILi8192EEEEEEEEEEEEEvEEEENS_8epilogue10collective6detail29Sm90TmaWarpSpecializedAdapterINS24_15DefaultEpilogueISM_NSB_IJNSB_IJlllEEESE_SX_EEES29_NS23_6thread17LinearCombinationISM_Li1EffLNS2A_9ScaleType4KindE0ELNS_15FloatRoundStyleE2ESM_EENS_4gemm15EpilogueDefaultEEEEEvvEEEEvNT_6ParamsE)
        /*0008*/ 	.word	0x0000005a


	//----- nvinfo : EIATTR_FRAME_SIZE
	.align		4
.L_12:
        /*000c*/ 	.byte	0x04, 0x11
        /*000e*/ 	.short	(.L_14 - .L_13)
	.align		4
.L_13:
        /*0010*/ 	.word	index@(_ZN7cutlass13device_kernelINS_4conv6kernel13ConvUniversalINS1_16ConvProblemShapeILNS1_8OperatorE0ELi2EEENS1_10collective14CollectiveConvINS1_46MainloopSm90TmaGmmaWarpSpecializedImplicitGemmILS5_0ELi4ELi2EN4cute5tupleIJNSA_1CILi2EEENSC_ILi1EEESE_EEENS1_36KernelImplicitTmaWarpSpecializedSm90ELi1EEENSB_IJNSC_ILi64EEENSC_ILi128EEENSB_IJSI_EEEEEENS_10tfloat32_tESM_NSA_8TiledMMAINSA_8MMA_AtomIJNSA_4SM904GMMA30MMA_64x128x8_F32TF32TF32_SS_TNILNSQ_7ScaleInE1ELSS_1EEEEEENSA_6LayoutINSB_IJSE_SE_SE_EEENSB_IJNSC_ILi0EEESX_SX_EEEEENSB_IJNSA_10UnderscoreES10_S10_EEEEENS7_6detail26Sm90ImplicitGemmTileTraitsINSA_20SM90_TMA_LOAD_IM2COLENSA_14ComposedLayoutINSA_7SwizzleILi3ELi4ELi3EEENSA_18smem_ptr_flag_bitsILi32EEENSV_INSB_IJNSB_IJNSC_ILi8EEES1B_EEENSB_IJNSC_ILi32EEESD_EEENSB_IJSE_NSC_ILi4EEEEEEEEENSB_IJNSB_IJS1D_NSC_ILi512EEEEEENSB_IJSE_NSC_ILi256EEEEEENSB_IJSX_NSC_ILi4096EEEEEEEEEEEEEvEENS14_INSA_23SM90_TMA_LOAD_MULTICASTENS16_IS18_S1A_NSV_INSB_IJNSB_IJS1B_NSC_ILi16EEEEEES1E_S1G_EEENSB_IJS1J_S1L_NSB_IJSX_NSC_ILi8192EEEEEEEEEEEEEvEEEENS_8epilogue10collective6detail29Sm90TmaWarpSpecializedAdapterINS24_15DefaultEpilogueISM_NSB_IJNSB_IJlllEEESE_SX_EEES29_NS23_6thread17LinearCombinationISM_Li1EffLNS2A_9ScaleType4KindE0ELNS_15FloatRoundStyleE2ESM_EENS_4gemm15EpilogueDefaultEEEEEvvEEEEvNT_6ParamsE)
        /*0014*/ 	.word	0x00000000


	//----- nvinfo : EIATTR_MIN_STACK_SIZE
	.align		4
.L_14:
        /*0018*/ 	.byte	0x04, 0x12
        /*001a*/ 	.short	(.L_16 - .L_15)
	.align		4
.L_15:
        /*001c*/ 	.word	index@(_ZN7cutlass13device_kernelINS_4conv6kernel13ConvUniversalINS1_16ConvProblemShapeILNS1_8OperatorE0ELi2EEENS1_10collective14CollectiveConvINS1_46MainloopSm90TmaGmmaWarpSpecializedImplicitGemmILS5_0ELi4ELi2EN4cute5tupleIJNSA_1CILi2EEENSC_ILi1EEESE_EEENS1_36KernelImplicitTmaWarpSpecializedSm90ELi1EEENSB_IJNSC_ILi64EEENSC_ILi128EEENSB_IJSI_EEEEEENS_10tfloat32_tESM_NSA_8TiledMMAINSA_8MMA_AtomIJNSA_4SM904GMMA30MMA_64x128x8_F32TF32TF32_SS_TNILNSQ_7ScaleInE1ELSS_1EEEEEENSA_6LayoutINSB_IJSE_SE_SE_EEENSB_IJNSC_ILi0EEESX_SX_EEEEENSB_IJNSA_10UnderscoreES10_S10_EEEEENS7_6detail26Sm90ImplicitGemmTileTraitsINSA_20SM90_TMA_LOAD_IM2COLENSA_14ComposedLayoutINSA_7SwizzleILi3ELi4ELi3EEENSA_18smem_ptr_flag_bitsILi32EEENSV_INSB_IJNSB_IJNSC_ILi8EEES1B_EEENSB_IJNSC_ILi32EEESD_EEENSB_IJSE_NSC_ILi4EEEEEEEEENSB_IJNSB_IJS1D_NSC_ILi512EEEEEENSB_IJSE_NSC_ILi256EEEEEENSB_IJSX_NSC_ILi4096EEEEEEEEEEEEEvEENS14_INSA_23SM90_TMA_LOAD_MULTICASTENS16_IS18_S1A_NSV_INSB_IJNSB_IJS1B_NSC_ILi16EEEEEES1E_S1G_EEENSB_IJS1J_S1L_NSB_IJSX_NSC_ILi8192EEEEEEEEEEEEEvEEEENS_8epilogue10collective6detail29Sm90TmaWarpSpecializedAdapterINS24_15DefaultEpilogueISM_NSB_IJNSB_IJlllEEESE_SX_EEES29_NS23_6thread17LinearCombinationISM_Li1EffLNS2A_9ScaleType4KindE0ELNS_15FloatRoundStyleE2ESM_EENS_4gemm15EpilogueDefaultEEEEEvvEEEEvNT_6ParamsE)
        /*0020*/ 	.word	0x00000000
.L_16:


//--------------------- .nv.compat                --------------------------
	.section	.nv.compat,"",@"SHT_CUDA_COMPAT_INFO"
	.align	4
        /*0000*/ 	.byte	0x02, 0x09, 0x01, 0x00, 0x02, 0x02, 0x04, 0x00, 0x02, 0x05, 0x05, 0x00, 0x03, 0x07, 0x01, 0x01
        /*0010*/ 	.byte	0x02, 0x03, 0x01, 0x00, 0x02, 0x06, 0x01, 0x00, 0x04, 0x0b, 0x08, 0x00, 0x00, 0x00, 0x00, 0x00
        /*0020*/ 	.byte	0x00, 0x00, 0x00, 0x00


//--------------------- .nv.info._ZN7cutlass13device_kernelINS_4conv6kernel13ConvUniversalINS1_16ConvProblemShapeILNS1_8OperatorE0ELi2EEENS1_10collective14CollectiveConvINS1_46MainloopSm90TmaGmmaWarpSpecializedImplicitGemmILS5_0ELi4ELi2EN4cute5tupleIJNSA_1CILi2EEENSC_ILi1EEESE_EEENS1_36KernelImplicitTmaWarpSpecializedSm90ELi1EEENSB_IJNSC_ILi64EEENSC_ILi128EEENSB_IJSI_EEEEEENS_10tfloat32_tESM_NSA_8TiledMMAINSA_8MMA_AtomIJNSA_4SM904GMMA30MMA_64x128x8_F32TF32TF32_SS_TNILNSQ_7ScaleInE1ELSS_1EEEEEENSA_6LayoutINSB_IJSE_SE_SE_EEENSB_IJNSC_ILi0EEESX_SX_EEEEENSB_IJNSA_10UnderscoreES10_S10_EEEEENS7_6detail26Sm90ImplicitGemmTileTraitsINSA_20SM90_TMA_LOAD_IM2COLENSA_14ComposedLayoutINSA_7SwizzleILi3ELi4ELi3EEENSA_18smem_ptr_flag_bitsILi32EEENSV_INSB_IJNSB_IJNSC_ILi8EEES1B_EEENSB_IJNSC_ILi32EEESD_EEENSB_IJSE_NSC_ILi4EEEEEEEEENSB_IJNSB_IJS1D_NSC_ILi512EEEEEENSB_IJSE_NSC_ILi256EEEEEENSB_IJSX_NSC_ILi4096EEEEEEEEEEEEEvEENS14_INSA_23SM90_TMA_LOAD_MULTICASTENS16_IS18_S1A_NSV_INSB_IJNSB_IJS1B_NSC_ILi16EEEEEES1E_S1G_EEENSB_IJS1J_S1L_NSB_IJSX_NSC_ILi8192EEEEEEEEEEEEEvEEEENS_8epilogue10collective6detail29Sm90TmaWarpSpecializedAdapterINS24_15DefaultEpilogueISM_NSB_IJNSB_IJlllEEESE_SX_EEES29_NS23_6thread17LinearCombinationISM_Li1EffLNS2A_9ScaleType4KindE0ELNS_15FloatRoundStyleE2ESM_EENS_4gemm15EpilogueDefaultEEEEEvvEEEEvNT_6ParamsE --------------------------
	.section	.nv.info._ZN7cutlass13device_kernelINS_4conv6kernel13ConvUniversalINS1_16ConvProblemShapeILNS1_8OperatorE0ELi2EEENS1_10collective14CollectiveConvINS1_46MainloopSm90TmaGmmaWarpSpecializedImplicitGemmILS5_0ELi4ELi2EN4cute5tupleIJNSA_1CILi2EEENSC_ILi1EEESE_EEENS1_36KernelImplicitTmaWarpSpecializedSm90ELi1EEENSB_IJNSC_ILi64EEENSC_ILi128EEENSB_IJSI_EEEEEENS_10tfloat32_tESM_NSA_8TiledMMAINSA_8MMA_AtomIJNSA_4SM904GMMA30MMA_64x128x8_F32TF32TF32_SS_TNILNSQ_7ScaleInE1ELSS_1EEEEEENSA_6LayoutINSB_IJSE_SE_SE_EEENSB_IJNSC_ILi0EEESX_SX_EEEEENSB_IJNSA_10UnderscoreES10_S10_EEEEENS7_6detail26Sm90ImplicitGemmTileTraitsINSA_20SM90_TMA_LOAD_IM2COLENSA_14ComposedLayoutINSA_7SwizzleILi3ELi4ELi3EEENSA_18smem_ptr_flag_bitsILi32EEENSV_INSB_IJNSB_IJNSC_ILi8EEES1B_EEENSB_IJNSC_ILi32EEESD_EEENSB_IJSE_NSC_ILi4EEEEEEEEENSB_IJNSB_IJS1D_NSC_ILi512EEEEEENSB_IJSE_NSC_ILi256EEEEEENSB_IJSX_NSC_ILi4096EEEEEEEEEEEEEvEENS14_INSA_23SM90_TMA_LOAD_MULTICASTENS16_IS18_S1A_NSV_INSB_IJNSB_IJS1B_NSC_ILi16EEEEEES1E_S1G_EEENSB_IJS1J_S1L_NSB_IJSX_NSC_ILi8192EEEEEEEEEEEEEvEEEENS_8epilogue10collective6detail29Sm90TmaWarpSpecializedAdapterINS24_15DefaultEpilogueISM_NSB_IJNSB_IJlllEEESE_SX_EEES29_NS23_6thread17LinearCombinationISM_Li1EffLNS2A_9ScaleType4KindE0ELNS_15FloatRoundStyleE2ESM_EENS_4gemm15EpilogueDefaultEEEEEvvEEEEvNT_6ParamsE,"",@"SHT_CUDA_INFO"
	.sectionflags	@""
	.align	4


	//----- nvinfo : EIATTR_CUDA_API_VERSION
	.align		4
        /*0000*/ 	.byte	0x04, 0x37
        /*0002*/ 	.short	(.L_18 - .L_17)
.L_17:
        /*0004*/ 	.word	0x00000082


	//----- nvinfo : EIATTR_KPARAM_INFO
	.align		4
.L_18:
        /*0008*/ 	.byte	0x04, 0x17
        /*000a*/ 	.short	(.L_20 - .L_19)
.L_19:
        /*000c*/ 	.word	0x00000000
        /*0010*/ 	.short	0x0000
        /*0012*/ 	.short	0x0070
        /*0014*/ 	.byte	0x00, 0xf0, 0x01, 0x0e


	//----- nvinfo : EIATTR_SPARSE_MMA_MASK
	.align		4
.L_20:
        /*0018*/ 	.byte	0x03, 0x50
        /*001a*/ 	.short	0x0000


	//----- nvinfo : EIATTR_MAXREG_COUNT
	.align		4
        /*001c*/ 	.byte	0x03, 0x1b
        /*001e*/ 	.short	0x00ff


	//----- nvinfo : EIATTR_NUM_BARRIERS
	.align		4
        /*0020*/ 	.byte	0x02, 0x4c
        /*0022*/ 	.byte	0x01
	.zero		1


	//----- nvinfo : EIATTR_MERCURY_ISA_VERSION
	.align		4
        /*0024*/ 	.byte	0x03, 0x5f
        /*0026*/ 	.short	0x0101


	//----- nvinfo : EIATTR_COOP_GROUP_MASK_REGIDS
	.align		4
        /*0028*/ 	.byte	0x04, 0x29
        /*002a*/ 	.short	(.L_22 - .L_21)


	//   ....[0]....
.L_21:
        /*002c*/ 	.word	0xffffffff


	//   ....[1]....
        /*0030*/ 	.word	0xffffffff


	//   ....[2]....
        /*0034*/ 	.word	0xffffffff


	//   ....[3]....
        /*0038*/ 	.word	0xffffffff


	//----- nvinfo : EIATTR_COOP_GROUP_INSTR_OFFSETS
	.align		4
.L_22:
        /*003c*/ 	.byte	0x04, 0x28
        /*003e*/ 	.short	(.L_24 - .L_23)


	//   ....[0]....
.L_23:
        /*0040*/ 	.word	0x00000070


	//   ....[1]....
        /*0044*/ 	.word	0x00000080


	//   ....[2]....
        /*0048*/ 	.word	0x00000140


	//   ....[3]....
        /*004c*/ 	.word	0x000006a0


	//----- nvinfo : EIATTR_MBARRIER_INSTR_OFFSETS
	.align		4
.L_24:
        /*0050*/ 	.byte	0x04, 0x39
        /*0052*/ 	.short	(.L_26 - .L_25)


	//   ....[0]....
.L_25:
        /*0054*/ 	.word	0x000002f0
        /*0058*/ 	.word	0x000000ff
        /*005c*/ 	.word	0x00030000
        /*0060*/ 	.short	0x0100
        /*0062*/ 	.byte	0x08
	.zero		1


	//   ....[1]....
        /*0064*/ 	.word	0x00000300
        /*0068*/ 	.word	0x000000ff
        /*006c*/ 	.word	0x00030020
        /*0070*/ 	.short	0x0100
        /*0072*/ 	.byte	0x08
	.zero		1


	//   ....[2]....
        /*0074*/ 	.word	0x00000310
        /*0078*/ 	.word	0x000000ff
        /*007c*/ 	.word	0x00030008
        /*0080*/ 	.short	0x0100
        /*0082*/ 	.byte	0x08
	.zero		1


	//   ....[3]....
        /*0084*/ 	.word	0x00000320
        /*0088*/ 	.word	0x000000ff
        /*008c*/ 	.word	0x00030028
        /*0090*/ 	.short	0x0100
        /*0092*/ 	.byte	0x08
	.zero		1


	//   ....[4]....
        /*0094*/ 	.word	0x00000330
        /*0098*/ 	.word	0x000000ff
        /*009c*/ 	.word	0x00030010
        /*00a0*/ 	.short	0x0100
        /*00a2*/ 	.byte	0x08
	.zero		1


	//   ....[5]....
        /*00a4*/ 	.word	0x00000340
        /*00a8*/ 	.word	0x000000ff
        /*00ac*/ 	.word	0x00030030
        /*00b0*/ 	.short	0x0100
        /*00b2*/ 	.byte	0x08
	.zero		1


	//   ....[6]....
        /*00b4*/ 	.word	0x00000350
        /*00b8*/ 	.word	0x000000ff
        /*00bc*/ 	.word	0x00030018
        /*00c0*/ 	.short	0x0100
        /*00c2*/ 	.byte	0x08
	.zero		1


	//   ....[7]....
        /*00c4*/ 	.word	0x00000360
        /*00c8*/ 	.word	0x000000ff
        /*00cc*/ 	.word	0x00030038
        /*00d0*/ 	.short	0x0100
        /*00d2*/ 	.byte	0x08
	.zero		1


	//   ....[8]....
        /*00d4*/ 	.word	0x00000cf0
        /*00d8*/ 	.word	0x00000008
        /*00dc*/ 	.word	0x00030000
        /*00e0*/ 	.short	0x010a
        /*00e2*/ 	.byte	0x3f
	.zero		1


	//   ....[9]....
        /*00e4*/ 	.word	0x000011d0
        /*00e8*/ 	.word	0x0000000b
        /*00ec*/ 	.word	0x00030000
        /*00f0*/ 	.short	0x010a
        /*00f2*/ 	.byte	0x3f
	.zero		1


	//   ....[10]....
        /*00f4*/ 	.word	0x00001530
        /*00f8*/ 	.word	0x0000000b
        /*00fc*/ 	.word	0x00000000
        /*0100*/ 	.short	0x0101
        /*0102*/ 	.byte	0x3f
	.zero		1


	//   ....[11]....
        /*0104*/ 	.word	0x00001720
        /*0108*/ 	.word	0x00000007
        /*010c*/ 	.word	0x00000000
        /*0110*/ 	.short	0x0101
        /*0112*/ 	.byte	0x3f
	.zero		1


	//   ....[12]....
        /*0114*/ 	.word	0x00005c20
        /*0118*/ 	.word	0x0000000f
        /*011c*/ 	.word	0x00030020
        /*0120*/ 	.short	0x010a
        /*0122*/ 	.byte	0x3f
	.zero		1


	//   ....[13]....
        /*0124*/ 	.word	0x00008820
        /*0128*/ 	.word	0x00000003
        /*012c*/ 	.word	0x00000000
        /*0130*/ 	.short	0x010a
        /*0132*/ 	.byte	0x3f
	.zero		1


	//   ....[14]....
        /*0134*/ 	.word	0x000088d0
        /*0138*/ 	.word	0x00000002
        /*013c*/ 	.word	0x00000000
        /*0140*/ 	.short	0x010a
        /*0142*/ 	.byte	0x3f
	.zero		1


	//   ....[15]....
        /*0144*/ 	.word	0x00008980
        /*0148*/ 	.word	0x00000002
        /*014c*/ 	.word	0x00000000
        /*0150*/ 	.short	0x010a
        /*0152*/ 	.byte	0x3f
	.zero		1


	//   ....[16]....
        /*0154*/ 	.word	0x00008a30
        /*0158*/ 	.word	0x00000003
        /*015c*/ 	.word	0x00000000
        /*0160*/ 	.short	0x010a
        /*0162*/ 	.byte	0x3f
	.zero		1


	//----- nvinfo : EIATTR_NUM_MBARRIERS
	.align		4
.L_26:
        /*0164*/ 	.byte	0x03, 0x38
        /*0166*/ 	.short	0x0008


	//----- nvinfo : EIATTR_EXIT_INSTR_OFFSETS
	.align		4
        /*0168*/ 	.byte	0x04, 0x1c
        /*016a*/ 	.short	(.L_28 - .L_27)


	//   ....[0]....
.L_27:
        /*016c*/ 	.word	0x00000a20


	//   ....[1]....
        /*0170*/ 	.word	0x00001880


	//   ....[2]....
        /*0174*/ 	.word	0x00004520


	//   ....[3]....
        /*0178*/ 	.word	0x00004550


	//   ....[4]....
        /*017c*/ 	.word	0x000058a0


	//   ....[5]....
        /*0180*/ 	.word	0x000058d0


	//   ....[6]....
        /*0184*/ 	.word	0x000058f0


	//   ....[7]....
        /*0188*/ 	.word	0x00008730


	//   ....[8]....
        /*018c*/ 	.word	0x00008a60


	//----- nvinfo : EIATTR_MAX_THREADS
	.align		4
.L_28:
        /*0190*/ 	.byte	0x04, 0x05
        /*0192*/ 	.short	(.L_30 - .L_29)
.L_29:
        /*0194*/ 	.word	0x00000100
        /*0198*/ 	.word	0x00000001
        /*019c*/ 	.word	0x00000001


	//----- nvinfo : EIATTR_CRS_STACK_SIZE
	.align		4
.L_30:
        /*01a0*/ 	.byte	0x04, 0x1e
        /*01a2*/ 	.short	(.L_32 - .L_31)
.L_31:
        /*01a4*/ 	.word	0x00000000


	//----- nvinfo : EIATTR_CBANK_PARAM_SIZE
	.align		4
.L_32:
        /*01a8*/ 	.byte	0x03, 0x19
        /*01aa*/ 	.short	0x03f0


	//----- nvinfo : EIATTR_PARAM_CBANK
	.align		4
        /*01ac*/ 	.byte	0x04, 0x0a
        /*01ae*/ 	.short	(.L_34 - .L_33)
	.align		4
.L_33:
        /*01b0*/ 	.word	index@(.nv.constant0._ZN7cutlass13device_kernelINS_4conv6kernel13ConvUniversalINS1_16ConvProblemShapeILNS1_8OperatorE0ELi2EEENS1_10collective14CollectiveConvINS1_46MainloopSm90TmaGmmaWarpSpecializedImplicitGemmILS5_0ELi4ELi2EN4cute5tupleIJNSA_1CILi2EEENSC_ILi1EEESE_EEENS1_36KernelImplicitTmaWarpSpecializedSm90ELi1EEENSB_IJNSC_ILi64EEENSC_ILi128EEENSB_IJSI_EEEEEENS_10tfloat32_tESM_NSA_8TiledMMAINSA_8MMA_AtomIJNSA_4SM904GMMA30MMA_64x128x8_F32TF32TF32_SS_TNILNSQ_7ScaleInE1ELSS_1EEEEEENSA_6LayoutINSB_IJSE_SE_SE_EEENSB_IJNSC_ILi0EEESX_SX_EEEEENSB_IJNSA_10UnderscoreES10_S10_EEEEENS7_6detail26Sm90ImplicitGemmTileTraitsINSA_20SM90_TMA_LOAD_IM2COLENSA_14ComposedLayoutINSA_7SwizzleILi3ELi4ELi3EEENSA_18smem_ptr_flag_bitsILi32EEENSV_INSB_IJNSB_IJNSC_ILi8EEES1B_EEENSB_IJNSC_ILi32EEESD_EEENSB_IJSE_NSC_ILi4EEEEEEEEENSB_IJNSB_IJS1D_NSC_ILi512EEEEEENSB_IJSE_NSC_ILi256EEEEEENSB_IJSX_NSC_ILi4096EEEEEEEEEEEEEvEENS14_INSA_23SM90_TMA_LOAD_MULTICASTENS16_IS18_S1A_NSV_INSB_IJNSB_IJS1B_NSC_ILi16EEEEEES1E_S1G_EEENSB_IJS1J_S1L_NSB_IJSX_NSC_ILi8192EEEEEEEEEEEEEvEEEENS_8epilogue10collective6detail29Sm90TmaWarpSpecializedAdapterINS24_15DefaultEpilogueISM_NSB_IJNSB_IJlllEEESE_SX_EEES29_NS23_6thread17LinearCombinationISM_Li1EffLNS2A_9ScaleType4KindE0ELNS_15FloatRoundStyleE2ESM_EENS_4gemm15EpilogueDefaultEEEEEvvEEEEvNT_6ParamsE)
        /*01b4*/ 	.short	0x0210
        /*01b6*/ 	.short	0x03f0


	//----- nvinfo : EIATTR_SW_WAR
	.align		4
.L_34:
        /*01b8*/ 	.byte	0x04, 0x36
        /*01ba*/ 	.short	(.L_36 - .L_35)
.L_35:
        /*01bc*/ 	.word	0x00000008
.L_36:


//--------------------- .nv.callgraph             --------------------------
	.section	.nv.callgraph,"",@"SHT_CUDA_CALLGRAPH"
	.align	4
	.sectionentsize	8
	.align		4
        /*0000*/ 	.word	0x00000000
	.align		4
        /*0004*/ 	.word	0xffffffff
	.align		4
        /*0008*/ 	.word	0x00000000
	.align		4
        /*000c*/ 	.word	0xfffffffe
	.align		4
        /*0010*/ 	.word	0x00000000
	.align		4
        /*0014*/ 	.word	0xfffffffd
	.align		4
        /*0018*/ 	.word	0x00000000
	.align		4
        /*001c*/ 	.word	0xfffffffc


//--------------------- .nv.constant4             --------------------------
	.section	.nv.constant4,"a",@progbits
	.align	8
	.align		8
.nv.constant4:
        /*0000*/ 	.dword	_ZN39_INTERNAL_a5556147_4_k_cu_d8e96e64_38884cuda3std3__45__cpo5beginE
	.align		8
        /*0008*/ 	.dword	_ZN39_INTERNAL_a5556147_4_k_cu_d8e96e64_38884cuda3std3__45__cpo3endE
	.align		8
        /*0010*/ 	.dword	_ZN39_INTERNAL_a5556147_4_k_cu_d8e96e64_38884cuda3std3__45__cpo6cbeginE
	.align		8
        /*0018*/ 	.dword	_ZN39_INTERNAL_a5556147_4_k_cu_d8e96e64_38884cuda3std3__45__cpo4cendE
	.align		8
        /*0020*/ 	.dword	_ZN39_INTERNAL_a5556147_4_k_cu_d8e96e64_38884cuda3std3__441_GLOBAL__N__a5556147_4_k_cu_d8e96e64_38886ignoreE
	.align		8
        /*0028*/ 	.dword	_ZN39_INTERNAL_a5556147_4_k_cu_d8e96e64_38884cuda3std3__419piecewise_constructE
	.align		8
        /*0030*/ 	.dword	_ZN39_INTERNAL_a5556147_4_k_cu_d8e96e64_38884cuda3std3__48in_placeE
	.align		8
        /*0038*/ 	.dword	_ZN39_INTERNAL_a5556147_4_k_cu_d8e96e64_38884cuda3std6ranges3__45__cpo4swapE
	.align		8
        /*0040*/ 	.dword	_ZN39_INTERNAL_a5556147_4_k_cu_d8e96e64_38884cuda3std6ranges3__45__cpo9iter_moveE
	.align		8
        /*0048*/ 	.dword	_ZN39_INTERNAL_a5556147_4_k_cu_d8e96e64_38884cute7productE
	.align		8
        /*0050*/ 	.dword	_ZN39_INTERNAL_a5556147_4_k_cu_d8e96e64_38884cute1_E


//--------------------- .text._ZN7cutlass13device_kernelINS_4conv6kernel13ConvUniversalINS1_16ConvProblemShapeILNS1_8OperatorE0ELi2EEENS1_10collective14CollectiveConvINS1_46MainloopSm90TmaGmmaWarpSpecializedImplicitGemmILS5_0ELi4ELi2EN4cute5tupleIJNSA_1CILi2EEENSC_ILi1EEESE_EEENS1_36KernelImplicitTmaWarpSpecializedSm90ELi1EEENSB_IJNSC_ILi64EEENSC_ILi128EEENSB_IJSI_EEEEEENS_10tfloat32_tESM_NSA_8TiledMMAINSA_8MMA_AtomIJNSA_4SM904GMMA30MMA_64x128x8_F32TF32TF32_SS_TNILNSQ_7ScaleInE1ELSS_1EEEEEENSA_6LayoutINSB_IJSE_SE_SE_EEENSB_IJNSC_ILi0EEESX_SX_EEEEENSB_IJNSA_10UnderscoreES10_S10_EEEEENS7_6detail26Sm90ImplicitGemmTileTraitsINSA_20SM90_TMA_LOAD_IM2COLENSA_14ComposedLayoutINSA_7SwizzleILi3ELi4ELi3EEENSA_18smem_ptr_flag_bitsILi32EEENSV_INSB_IJNSB_IJNSC_ILi8EEES1B_EEENSB_IJNSC_ILi32EEESD_EEENSB_IJSE_NSC_ILi4EEEEEEEEENSB_IJNSB_IJS1D_NSC_ILi512EEEEEENSB_IJSE_NSC_ILi256EEEEEENSB_IJSX_NSC_ILi4096EEEEEEEEEEEEEvEENS14_INSA_23SM90_TMA_LOAD_MULTICASTENS16_IS18_S1A_NSV_INSB_IJNSB_IJS1B_NSC_ILi16EEEEEES1E_S1G_EEENSB_IJS1J_S1L_NSB_IJSX_NSC_ILi8192EEEEEEEEEEEEEvEEEENS_8epilogue10collective6detail29Sm90TmaWarpSpecializedAdapterINS24_15DefaultEpilogueISM_NSB_IJNSB_IJlllEEESE_SX_EEES29_NS23_6thread17LinearCombinationISM_Li1EffLNS2A_9ScaleType4KindE0ELNS_15FloatRoundStyleE2ESM_EENS_4gemm15EpilogueDefaultEEEEEvvEEEEvNT_6ParamsE --------------------------
	.section	.text._ZN7cutlass13device_kernelINS_4conv6kernel13ConvUniversalINS1_16ConvProblemShapeILNS1_8OperatorE0ELi2EEENS1_10collective14CollectiveConvINS1_46MainloopSm90TmaGmmaWarpSpecializedImplicitGemmILS5_0ELi4ELi2EN4cute5tupleIJNSA_1CILi2EEENSC_ILi1EEESE_EEENS1_36KernelImplicitTmaWarpSpecializedSm90ELi1EEENSB_IJNSC_ILi64EEENSC_ILi128EEENSB_IJSI_EEEEEENS_10tfloat32_tESM_NSA_8TiledMMAINSA_8MMA_AtomIJNSA_4SM904GMMA30MMA_64x128x8_F32TF32TF32_SS_TNILNSQ_7ScaleInE1ELSS_1EEEEEENSA_6LayoutINSB_IJSE_SE_SE_EEENSB_IJNSC_ILi0EEESX_SX_EEEEENSB_IJNSA_10UnderscoreES10_S10_EEEEENS7_6detail26Sm90ImplicitGemmTileTraitsINSA_20SM90_TMA_LOAD_IM2COLENSA_14ComposedLayoutINSA_7SwizzleILi3ELi4ELi3EEENSA_18smem_ptr_flag_bitsILi32EEENSV_INSB_IJNSB_IJNSC_ILi8EEES1B_EEENSB_IJNSC_ILi32EEESD_EEENSB_IJSE_NSC_ILi4EEEEEEEEENSB_IJNSB_IJS1D_NSC_ILi512EEEEEENSB_IJSE_NSC_ILi256EEEEEENSB_IJSX_NSC_ILi4096EEEEEEEEEEEEEvEENS14_INSA_23SM90_TMA_LOAD_MULTICASTENS16_IS18_S1A_NSV_INSB_IJNSB_IJS1B_NSC_ILi16EEEEEES1E_S1G_EEENSB_IJS1J_S1L_NSB_IJSX_NSC_ILi8192EEEEEEEEEEEEEvEEEENS_8epilogue10collective6detail29Sm90TmaWarpSpecializedAdapterINS24_15DefaultEpilogueISM_NSB_IJNSB_IJlllEEESE_SX_EEES29_NS23_6thread17LinearCombinationISM_Li1EffLNS2A_9ScaleType4KindE0ELNS_15FloatRoundStyleE2ESM_EENS_4gemm15EpilogueDefaultEEEEEvvEEEEvNT_6ParamsE,"ax",@progbits
	.align	128
.text._ZN7cutlass13device_kernelINS_4conv6kernel13ConvUniversalINS1_16ConvProblemShapeILNS1_8OperatorE0ELi2EEENS1_10collective14CollectiveConvINS1_46MainloopSm90TmaGmmaWarpSpecializedImplicitGemmILS5_0ELi4ELi2EN4cute5tupleIJNSA_1CILi2EEENSC_ILi1EEESE_EEENS1_36KernelImplicitTmaWarpSpecializedSm90ELi1EEENSB_IJNSC_ILi64EEENSC_ILi128EEENSB_IJSI_EEEEEENS_10tfloat32_tESM_NSA_8TiledMMAINSA_8MMA_AtomIJNSA_4SM904GMMA30MMA_64x128x8_F32TF32TF32_SS_TNILNSQ_7ScaleInE1ELSS_1EEEEEENSA_6LayoutINSB_IJSE_SE_SE_EEENSB_IJNSC_ILi0EEESX_SX_EEEEENSB_IJNSA_10UnderscoreES10_S10_EEEEENS7_6detail26Sm90ImplicitGemmTileTraitsINSA_20SM90_TMA_LOAD_IM2COLENSA_14ComposedLayoutINSA_7SwizzleILi3ELi4ELi3EEENSA_18smem_ptr_flag_bitsILi32EEENSV_INSB_IJNSB_IJNSC_ILi8EEES1B_EEENSB_IJNSC_ILi32EEESD_EEENSB_IJSE_NSC_ILi4EEEEEEEEENSB_IJNSB_IJS1D_NSC_ILi512EEEEEENSB_IJSE_NSC_ILi256EEEEEENSB_IJSX_NSC_ILi4096EEEEEEEEEEEEEvEENS14_INSA_23SM90_TMA_LOAD_MULTICASTENS16_IS18_S1A_NSV_INSB_IJNSB_IJS1B_NSC_ILi16EEEEEES1E_S1G_EEENSB_IJS1J_S1L_NSB_IJSX_NSC_ILi8192EEEEEEEEEEEEEvEEEENS_8epilogue10collective6detail29Sm90TmaWarpSpecializedAdapterINS24_15DefaultEpilogueISM_NSB_IJNSB_IJlllEEESE_SX_EEES29_NS23_6thread17LinearCombinationISM_Li1EffLNS2A_9ScaleType4KindE0ELNS_15FloatRoundStyleE2ESM_EENS_4gemm15EpilogueDefaultEEEEEvvEEEEvNT_6ParamsE:
        .type           _ZN7cutlass13device_kernelINS_4conv6kernel13ConvUniversalINS1_16ConvProblemShapeILNS1_8OperatorE0ELi2EEENS1_10collective14CollectiveConvINS1_46MainloopSm90TmaGmmaWarpSpecializedImplicitGemmILS5_0ELi4ELi2EN4cute5tupleIJNSA_1CILi2EEENSC_ILi1EEESE_EEENS1_36KernelImplicitTmaWarpSpecializedSm90ELi1EEENSB_IJNSC_ILi64EEENSC_ILi128EEENSB_IJSI_EEEEEENS_10tfloat32_tESM_NSA_8TiledMMAINSA_8MMA_AtomIJNSA_4SM904GMMA30MMA_64x128x8_F32TF32TF32_SS_TNILNSQ_7ScaleInE1ELSS_1EEEEEENSA_6LayoutINSB_IJSE_SE_SE_EEENSB_IJNSC_ILi0EEESX_SX_EEEEENSB_IJNSA_10UnderscoreES10_S10_EEEEENS7_6detail26Sm90ImplicitGemmTileTraitsINSA_20SM90_TMA_LOAD_IM2COLENSA_14ComposedLayoutINSA_7SwizzleILi3ELi4ELi3EEENSA_18smem_ptr_flag_bitsILi32EEENSV_INSB_IJNSB_IJNSC_ILi8EEES1B_EEENSB_IJNSC_ILi32EEESD_EEENSB_IJSE_NSC_ILi4EEEEEEEEENSB_IJNSB_IJS1D_NSC_ILi512EEEEEENSB_IJSE_NSC_ILi256EEEEEENSB_IJSX_NSC_ILi4096EEEEEEEEEEEEEvEENS14_INSA_23SM90_TMA_LOAD_MULTICASTENS16_IS18_S1A_NSV_INSB_IJNSB_IJS1B_NSC_ILi16EEEEEES1E_S1G_EEENSB_IJS1J_S1L_NSB_IJSX_NSC_ILi8192EEEEEEEEEEEEEvEEEENS_8epilogue10collective6detail29Sm90TmaWarpSpecializedAdapterINS24_15DefaultEpilogueISM_NSB_IJNSB_IJlllEEESE_SX_EEES29_NS23_6thread17LinearCombinationISM_Li1EffLNS2A_9ScaleType4KindE0ELNS_15FloatRoundStyleE2ESM_EENS_4gemm15EpilogueDefaultEEEEEvvEEEEvNT_6ParamsE,@function
        .size           _ZN7cutlass13device_kernelINS_4conv6kernel13ConvUniversalINS1_16ConvProblemShapeILNS1_8OperatorE0ELi2EEENS1_10collective14CollectiveConvINS1_46MainloopSm90TmaGmmaWarpSpecializedImplicitGemmILS5_0ELi4ELi2EN4cute5tupleIJNSA_1CILi2EEENSC_ILi1EEESE_EEENS1_36KernelImplicitTmaWarpSpecializedSm90ELi1EEENSB_IJNSC_ILi64EEENSC_ILi128EEENSB_IJSI_EEEEEENS_10tfloat32_tESM_NSA_8TiledMMAINSA_8MMA_AtomIJNSA_4SM904GMMA30MMA_64x128x8_F32TF32TF32_SS_TNILNSQ_7ScaleInE1ELSS_1EEEEEENSA_6LayoutINSB_IJSE_SE_SE_EEENSB_IJNSC_ILi0EEESX_SX_EEEEENSB_IJNSA_10UnderscoreES10_S10_EEEEENS7_6detail26Sm90ImplicitGemmTileTraitsINSA_20SM90_TMA_LOAD_IM2COLENSA_14ComposedLayoutINSA_7SwizzleILi3ELi4ELi3EEENSA_18smem_ptr_flag_bitsILi32EEENSV_INSB_IJNSB_IJNSC_ILi8EEES1B_EEENSB_IJNSC_ILi32EEESD_EEENSB_IJSE_NSC_ILi4EEEEEEEEENSB_IJNSB_IJS1D_NSC_ILi512EEEEEENSB_IJSE_NSC_ILi256EEEEEENSB_IJSX_NSC_ILi4096EEEEEEEEEEEEEvEENS14_INSA_23SM90_TMA_LOAD_MULTICASTENS16_IS18_S1A_NSV_INSB_IJNSB_IJS1B_NSC_ILi16EEEEEES1E_S1G_EEENSB_IJS1J_S1L_NSB_IJSX_NSC_ILi8192EEEEEEEEEEEEEvEEEENS_8epilogue10collective6detail29Sm90TmaWarpSpecializedAdapterINS24_15DefaultEpilogueISM_NSB_IJNSB_IJlllEEESE_SX_EEES29_NS23_6thread17LinearCombinationISM_Li1EffLNS2A_9ScaleType4KindE0ELNS_15FloatRoundStyleE2ESM_EENS_4gemm15EpilogueDefaultEEEEEvvEEEEvNT_6ParamsE,(.L_x_161 - _ZN7cutlass13device_kernelINS_4conv6kernel13ConvUniversalINS1_16ConvProblemShapeILNS1_8OperatorE0ELi2EEENS1_10collective14CollectiveConvINS1_46MainloopSm90TmaGmmaWarpSpecializedImplicitGemmILS5_0ELi4ELi2EN4cute5tupleIJNSA_1CILi2EEENSC_ILi1EEESE_EEENS1_36KernelImplicitTmaWarpSpecializedSm90ELi1EEENSB_IJNSC_ILi64EEENSC_ILi128EEENSB_IJSI_EEEEEENS_10tfloat32_tESM_NSA_8TiledMMAINSA_8MMA_AtomIJNSA_4SM904GMMA30MMA_64x128x8_F32TF32TF32_SS_TNILNSQ_7ScaleInE1ELSS_1EEEEEENSA_6LayoutINSB_IJSE_SE_SE_EEENSB_IJNSC_ILi0EEESX_SX_EEEEENSB_IJNSA_10UnderscoreES10_S10_EEEEENS7_6detail26Sm90ImplicitGemmTileTraitsINSA_20SM90_TMA_LOAD_IM2COLENSA_14ComposedLayoutINSA_7SwizzleILi3ELi4ELi3EEENSA_18smem_ptr_flag_bitsILi32EEENSV_INSB_IJNSB_IJNSC_ILi8EEES1B_EEENSB_IJNSC_ILi32EEESD_EEENSB_IJSE_NSC_ILi4EEEEEEEEENSB_IJNSB_IJS1D_NSC_ILi512EEEEEENSB_IJSE_NSC_ILi256EEEEEENSB_IJSX_NSC_ILi4096EEEEEEEEEEEEEvEENS14_INSA_23SM90_TMA_LOAD_MULTICASTENS16_IS18_S1A_NSV_INSB_IJNSB_IJS1B_NSC_ILi16EEEEEES1E_S1G_EEENSB_IJS1J_S1L_NSB_IJSX_NSC_ILi8192EEEEEEEEEEEEEvEEEENS_8epilogue10collective6detail29Sm90TmaWarpSpecializedAdapterINS24_15DefaultEpilogueISM_NSB_IJNSB_IJlllEEESE_SX_EEES29_NS23_6thread17LinearCombinationISM_Li1EffLNS2A_9ScaleType4KindE0ELNS_15FloatRoundStyleE2ESM_EENS_4gemm15EpilogueDefaultEEEEEvvEEEEvNT_6ParamsE)
        .other          _ZN7cutlass13device_kernelINS_4conv6kernel13ConvUniversalINS1_16ConvProblemShapeILNS1_8OperatorE0ELi2EEENS1_10collective14CollectiveConvINS1_46MainloopSm90TmaGmmaWarpSpecializedImplicitGemmILS5_0ELi4ELi2EN4cute5tupleIJNSA_1CILi2EEENSC_ILi1EEESE_EEENS1_36KernelImplicitTmaWarpSpecializedSm90ELi1EEENSB_IJNSC_ILi64EEENSC_ILi128EEENSB_IJSI_EEEEEENS_10tfloat32_tESM_NSA_8TiledMMAINSA_8MMA_AtomIJNSA_4SM904GMMA30MMA_64x128x8_F32TF32TF32_SS_TNILNSQ_7ScaleInE1ELSS_1EEEEEENSA_6LayoutINSB_IJSE_SE_SE_EEENSB_IJNSC_ILi0EEESX_SX_EEEEENSB_IJNSA_10UnderscoreES10_S10_EEEEENS7_6detail26Sm90ImplicitGemmTileTraitsINSA_20SM90_TMA_LOAD_IM2COLENSA_14ComposedLayoutINSA_7SwizzleILi3ELi4ELi3EEENSA_18smem_ptr_flag_bitsILi32EEENSV_INSB_IJNSB_IJNSC_ILi8EEES1B_EEENSB_IJNSC_ILi32EEESD_EEENSB_IJSE_NSC_ILi4EEEEEEEEENSB_IJNSB_IJS1D_NSC_ILi512EEEEEENSB_IJSE_NSC_ILi256EEEEEENSB_IJSX_NSC_ILi4096EEEEEEEEEEEEEvEENS14_INSA_23SM90_TMA_LOAD_MULTICASTENS16_IS18_S1A_NSV_INSB_IJNSB_IJS1B_NSC_ILi16EEEEEES1E_S1G_EEENSB_IJS1J_S1L_NSB_IJSX_NSC_ILi8192EEEEEEEEEEEEEvEEEENS_8epilogue10collective6detail29Sm90TmaWarpSpecializedAdapterINS24_15DefaultEpilogueISM_NSB_IJNSB_IJlllEEESE_SX_EEES29_NS23_6thread17LinearCombinationISM_Li1EffLNS2A_9ScaleType4KindE0ELNS_15FloatRoundStyleE2ESM_EENS_4gemm15EpilogueDefaultEEEEEvvEEEEvNT_6ParamsE,@"STO_CUDA_ENTRY STV_DEFAULT"
_ZN7cutlass13device_kernelINS_4conv6kernel13ConvUniversalINS1_16ConvProblemShapeILNS1_8OperatorE0ELi2EEENS1_10collective14CollectiveConvINS1_46MainloopSm90TmaGmmaWarpSpecializedImplicitGemmILS5_0ELi4ELi2EN4cute5tupleIJNSA_1CILi2EEENSC_ILi1EEESE_EEENS1_36KernelImplicitTmaWarpSpecializedSm90ELi1EEENSB_IJNSC_ILi64EEENSC_ILi128EEENSB_IJSI_EEEEEENS_10tfloat32_tESM_NSA_8TiledMMAINSA_8MMA_AtomIJNSA_4SM904GMMA30MMA_64x128x8_F32TF32TF32_SS_TNILNSQ_7ScaleInE1ELSS_1EEEEEENSA_6LayoutINSB_IJSE_SE_SE_EEENSB_IJNSC_ILi0EEESX_SX_EEEEENSB_IJNSA_10UnderscoreES10_S10_EEEEENS7_6detail26Sm90ImplicitGemmTileTraitsINSA_20SM90_TMA_LOAD_IM2COLENSA_14ComposedLayoutINSA_7SwizzleILi3ELi4ELi3EEENSA_18smem_ptr_flag_bitsILi32EEENSV_INSB_IJNSB_IJNSC_ILi8EEES1B_EEENSB_IJNSC_ILi32EEESD_EEENSB_IJSE_NSC_ILi4EEEEEEEEENSB_IJNSB_IJS1D_NSC_ILi512EEEEEENSB_IJSE_NSC_ILi256EEEEEENSB_IJSX_NSC_ILi4096EEEEEEEEEEEEEvEENS14_INSA_23SM90_TMA_LOAD_MULTICASTENS16_IS18_S1A_NSV_INSB_IJNSB_IJS1B_NSC_ILi16EEEEEES1E_S1G_EEENSB_IJS1J_S1L_NSB_IJSX_NSC_ILi8192EEEEEEEEEEEEEvEEEENS_8epilogue10collective6detail29Sm90TmaWarpSpecializedAdapterINS24_15DefaultEpilogueISM_NSB_IJNSB_IJlllEEESE_SX_EEES29_NS23_6thread17LinearCombinationISM_Li1EffLNS2A_9ScaleType4KindE0ELNS_15FloatRoundStyleE2ESM_EENS_4gemm15EpilogueDefaultEEEEEvvEEEEvNT_6ParamsE:
[----:B------:R-:W-:Y:S01]  /*0000*/  LDC R1, c[0x0][0x28] ;  /* 0x00000a00ff017b82 */ /* 0x000fe20000000800 */
[----:B------:R-:W0:Y:S01]  /*0010*/  S2R R10, SR_TID.X ;  /* 0x00000000000a7919 */ /* 0x000e220000002100 */
[----:B------:R-:W-:Y:S01]  /*0020*/  ELECT P0, URZ, PT ;  /* 0x00000000003f782f */ /* 0x000fe20003800000 */
[----:B------:R-:W-:Y:S01]  /*0030*/  BSSY B0, `(.L_x_0) ;  /* 0x0000010000007945 */ /* 0x000fe20003800000 */
[----:B------:R-:W1:Y:S01]  /*0040*/  S2R R11, SR_CTAID.X ;  /* 0x00000000000b7919 */ /* 0x000e620000002500 */
[--C-:B0-----:R-:W-:Y:S02]  /*0050*/  SHF.R.U32.HI R0, RZ, 0x5, R10.reuse ;  /* 0x00000005ff007819 */ /* 0x101fe4000001160a */
[----:B------:R-:W-:-:S03]  /*0060*/  SHF.R.U32.HI R3, RZ, 0x7, R10 ;  /* 0x00000007ff037819 */ /* 0x000fc6000001160a */
[----:B------:R-:W0:Y:S04]  /*0070*/  SHFL.IDX PT, R2, R0, RZ, 0x1f ;  /* 0x00001fff00027589 */ /* 0x000e2800000e0000 */
[----:B------:R2:W3:Y:S01]  /*0080*/  SHFL.IDX PT, R9, R3, RZ, 0x1f ;  /* 0x00001fff03097589 */ /* 0x0004e200000e0000 */
[----:B0-----:R-:W-:-:S13]  /*0090*/  ISETP.NE.OR P0, PT, R2, RZ, !P0 ;  /* 0x000000ff0200720c */ /* 0x001fda0004705670 */
[----:B-123--:R-:W-:Y:S05]  /*00a0*/  @P0 BRA `(.L_x_1) ;  /* 0x0000000000200947 */ /* 0x00efea0003800000 */
[----:B------:R-:W-:Y:S02]  /*00b0*/  ULDC.64 UR4, c[0x0][0x198] ;  /* 0x0000660000047ab9 */ /* 0x000fe40000000a00 */
[----:B------:R-:W-:Y:S02]  /*00c0*/  UIADD3 UR6, UP0, UR4, 0xf0, URZ ;  /* 0x000000f004067890 */ /* 0x000fe4000ff1e03f */
[----:B------:R-:W-:Y:S02]  /*00d0*/  UIADD3 UR4, UP1, UR4, 0x1f0, URZ ;  /* 0x000001f004047890 */ /* 0x000fe4000ff3e03f */
[----:B------:R-:W-:Y:S02]  /*00e0*/  UIADD3.X UR7, URZ, UR5, URZ, UP0, !UPT ;  /* 0x000000053f077290 */ /* 0x000fe400087fe43f */
[----:B------:R-:W-:-:S07]  /*00f0*/  UIADD3.X UR5, URZ, UR5, URZ, UP1, !UPT ;  /* 0x000000053f057290 */ /* 0x000fce0008ffe43f */
[----:B------:R0:W-:Y:S02]  /*0100*/  UTMACCTL.PF [UR6] ;  /* 0x00000000060079b9 */ /* 0x0001e40008040000 */
[----:B------:R0:W-:Y:S02]  /*0110*/  UTMACCTL.PF [UR4] ;  /* 0x00000000040079b9 */ /* 0x0001e40008040000 */
[----:B0-----:R-:W-:Y:S01]  /*0120*/  NOP ;  /* 0x0000000000007918 */ /* 0x001fe20000000000 */
.L_x_1:
[----:B------:R-:W-:Y:S05]  /*0130*/  BSYNC B0 ;  /* 0x0000000000007941 */ /* 0x000fea0003800000 */
.L_x_0:
[----:B------:R-:W0:Y:S01]  /*0140*/  SHFL.IDX PT, R0, R0, RZ, 0x1f ;  /* 0x00001fff00007589 */ /* 0x000e2200000e0000 */
[----:B------:R-:W-:Y:S02]  /*0150*/  SHF.R.S32.HI R3, RZ, 0x1f, R10 ;  /* 0x0000001fff037819 */ /* 0x000fe4000001140a */
[----:B------:R-:W-:Y:S01]  /*0160*/  I2FP.F32.U32 R6, R11 ;  /* 0x0000000b00067245 */ /* 0x000fe20000201000 */
[----:B------:R-:W1:Y:S01]  /*0170*/  S2R R13, SR_CTAID.Y ;  /* 0x00000000000d7919 */ /* 0x000e620000002600 */
[----:B------:R-:W-:-:S04]  /*0180*/  LEA.HI R3, R3, R10, RZ, 0x7 ;  /* 0x0000000a03037211 */ /* 0x000fc800078f38ff */
[----:B------:R-:W-:-:S05]  /*0190*/  LOP3.LUT R3, R3, 0xffffff80, RZ, 0xc0, !PT ;  /* 0xffffff8003037812 */ /* 0x000fca00078ec0ff */
[----:B------:R-:W-:-:S05]  /*01a0*/  IMAD.IADD R12, R10, 0x1, -R3 ;  /* 0x000000010a0c7824 */ /* 0x000fca00078e0a03 */
[----:B------:R-:W-:-:S04]  /*01b0*/  SHF.R.S32.HI R3, RZ, 0x1f, R12 ;  /* 0x0000001fff037819 */ /* 0x000fc8000001140c */
[----:B------:R-:W-:Y:S02]  /*01c0*/  LEA.HI R3, R3, R12, RZ, 0x3 ;  /* 0x0000000c03037211 */ /* 0x000fe400078f18ff */
[----:B0-----:R-:W-:Y:S02]  /*01d0*/  ISETP.NE.AND P0, PT, R0, RZ, PT ;  /* 0x000000ff0000720c */ /* 0x001fe40003f05270 */
[--C-:B------:R-:W-:Y:S02]  /*01e0*/  SHF.R.S32.HI R4, RZ, 0x3, R3.reuse ;  /* 0x00000003ff047819 */ /* 0x100fe40000011403 */
[----:B------:R-:W-:Y:S02]  /*01f0*/  SHF.R.S32.HI R3, RZ, 0x1f, R3 ;  /* 0x0000001fff037819 */ /* 0x000fe40000011403 */
[----:B------:R-:W-:-:S07]  /*0200*/  SHF.R.S32.HI R5, RZ, 0x1f, R0 ;  /* 0x0000001fff057819 */ /* 0x000fce0000011400 */
[----:B-1----:R-:W-:Y:S05]  /*0210*/  @P0 BRA `(.L_x_2) ;  /* 0x0000000000580947 */ /* 0x002fea0003800000 */
[----:B------:R-:W0:Y:S01]  /*0220*/  S2UR UR8, SR_CgaCtaId ;  /* 0x00000000000879c3 */ /* 0x000e220000008800 */
[----:B------:R-:W-:Y:S01]  /*0230*/  UMOV UR4, 0x400 ;  /* 0x0000040000047882 */ /* 0x000fe20000000000 */
[----:B------:R-:W-:Y:S01]  /*0240*/  UMOV UR5, 0x1 ;  /* 0x0000000100057882 */ /* 0x000fe20000000000 */
[----:B------:R-:W-:Y:S01]  /*0250*/  UMOV UR6, 0x2 ;  /* 0x0000000200067882 */ /* 0x000fe20000000000 */
[----:B------:R-:W-:Y:S01]  /*0260*/  ELECT P0, URZ, PT ;  /* 0x00000000003f782f */ /* 0x000fe20003800000 */
[----:B------:R-:W-:-:S04]  /*0270*/  UIADD3 UR6, -UR6, 0x100000, URZ ;  /* 0x0010000006067890 */ /* 0x000fc8000fffe13f */
[----:B------:R-:W-:Y:S02]  /*0280*/  USHF.L.U32 UR7, UR6, 0xb, URZ ;  /* 0x0000000b06077899 */ /* 0x000fe4000800063f */
[----:B------:R-:W-:Y:S02]  /*0290*/  USHF.L.U32 UR6, UR6, 0x1, URZ ;  /* 0x0000000106067899 */ /* 0x000fe4000800063f */
[----:B0-----:R-:W-:Y:S02]  /*02a0*/  ULEA UR8, UR8, UR4, 0x18 ;  /* 0x0000000408087291 */ /* 0x001fe4000f8ec03f */
[----:B------:R-:W-:-:S04]  /*02b0*/  UIADD3 UR4, -UR5, 0x100000, URZ ;  /* 0x0010000005047890 */ /* 0x000fc8000fffe13f */
[----:B------:R-:W-:Y:S02]  /*02c0*/  USHF.L.U32 UR5, UR4, 0xb, URZ ;  /* 0x0000000b04057899 */ /* 0x000fe4000800063f */
[----:B------:R-:W-:Y:S01]  /*02d0*/  USHF.L.U32 UR4, UR4, 0x1, URZ ;  /* 0x0000000104047899 */ /* 0x000fe2000800063f */
[----:B------:R-:W0:Y:S11]  /*02e0*/  FENCE.VIEW.ASYNC.S ;  /* 0x00000000000073c6 */ /* 0x000e360000000000 */
[----:B0-----:R0:W1:Y:S01]  /*02f0*/  SYNCS.EXCH.64 URZ, [UR8+0x30000], UR4 ;  /* 0x03000004083f75b2 */ /* 0x0010620008000100 */
[----:B------:R0:W2:Y:S01]  /*0300*/  SYNCS.EXCH.64 URZ, [UR8+0x30020], UR6 ;  /* 0x03002006083f75b2 */ /* 0x0000a20008000100 */
[----:B------:R0:W3:Y:S01]  /*0310*/  SYNCS.EXCH.64 URZ, [UR8+0x30008], UR4 ;  /* 0x03000804083f75b2 */ /* 0x0000e20008000100 */
[----:B------:R0:W4:Y:S01]  /*0320*/  SYNCS.EXCH.64 URZ, [UR8+0x30028], UR6 ;  /* 0x03002806083f75b2 */ /* 0x0001220008000100 */
[----:B------:R0:W0:Y:S01]  /*0330*/  SYNCS.EXCH.64 URZ, [UR8+0x30010], UR4 ;  /* 0x03001004083f75b2 */ /* 0x0000220008000100 */
[----:B------:R0:W0:Y:S01]  /*0340*/  SYNCS.EXCH.64 URZ, [UR8+0x30030], UR6 ;  /* 0x03003006083f75b2 */ /* 0x0000220008000100 */
[----:B------:R0:W0:Y:S01]  /*0350*/  SYNCS.EXCH.64 URZ, [UR8+0x30018], UR4 ;  /* 0x03001804083f75b2 */ /* 0x0000220008000100 */
[----:B------:R0:W0:Y:S01]  /*0360*/  SYNCS.EXCH.64 URZ, [UR8+0x30038], UR6 ;  /* 0x03003806083f75b2 */ /* 0x0000220008000100 */
[----:B------:R-:W-:Y:S01]  /*0370*/  NOP ;  /* 0x0000000000007918 */ /* 0x000fe20000000000 */
.L_x_2:
[----:B0-----:R-:W-:Y:S01]  /*0380*/  ULDC UR4, c[0x0][0x150] ;  /* 0x0000540000047ab9 */ /* 0x001fe20000000800 */
[----:B------:R-:W-:Y:S01]  /*0390*/  LEA.HI R3, R3, R4, RZ, 0x2 ;  /* 0x0000000403037211 */ /* 0x000fe200078f10ff */
[----:B------:R-:W-:Y:S01]  /*03a0*/  FMUL R6, R6, UR4 ;  /* 0x0000000406067c20 */ /* 0x000fe20008400000 */
[----:B------:R-:W-:Y:S01]  /*03b0*/  LEA.HI R5, R5, R0, RZ, 0x2 ;  /* 0x0000000005057211 */ /* 0x000fe200078f10ff */
[----:B------:R-:W-:Y:S01]  /*03c0*/  ULDC UR4, c[0x0][0x154] ;  /* 0x0000550000047ab9 */ /* 0x000fe20000000800 */
[----:B------:R-:W-:Y:S01]  /*03d0*/  LOP3.LUT R3, R3, 0xfffffffc, RZ, 0xc0, !PT ;  /* 0xfffffffc03037812 */ /* 0x000fe200078ec0ff */
[----:B------:R-:W0:Y:S01]  /*03e0*/  LDC R14, c[0x0][0x140] ;  /* 0x00005000ff0e7b82 */ /* 0x000e220000000800 */
[----:B------:R-:W-:Y:S01]  /*03f0*/  LOP3.LUT R5, R5, 0x3ffffffc, RZ, 0xc0, !PT ;  /* 0x3ffffffc05057812 */ /* 0x000fe200078ec0ff */
[----:B------:R-:W5:Y:S01]  /*0400*/  F2I.U32.TRUNC.NTZ R6, R6 ;  /* 0x0000000600067305 */ /* 0x000f62000020f000 */
[----:B------:R-:W-:Y:S01]  /*0410*/  LOP3.LUT P0, RZ, R12, 0x7, RZ, 0xc0, !PT ;  /* 0x000000070cff7812 */ /* 0x000fe2000780c0ff */
[----:B------:R-:W-:Y:S01]  /*0420*/  IMAD.IADD R3, R4, 0x1, -R3 ;  /* 0x0000000104037824 */ /* 0x000fe200078e0a03 */
[----:B------:R-:W-:Y:S01]  /*0430*/  I2FP.F32.U32 R4, R13 ;  /* 0x0000000d00047245 */ /* 0x000fe20000201000 */
[----:B------:R-:W-:Y:S01]  /*0440*/  IMAD.IADD R0, R0, 0x1, -R5 ;  /* 0x0000000100007824 */ /* 0x000fe200078e0a05 */
[----:B------:R-:W-:Y:S01]  /*0450*/  ISETP.NE.AND P3, PT, R9, 0x1, PT ;  /* 0x000000010900780c */ /* 0x000fe20003f65270 */
[----:B------:R-:W-:Y:S01]  /*0460*/  NOP ;  /* 0x0000000000007918 */ /* 0x000fe20000000000 */
[----:B------:R-:W-:Y:S01]  /*0470*/  NOP ;  /* 0x0000000000007918 */ /* 0x000fe20000000000 */
[----:B------:R-:W-:-:S02]  /*0480*/  IMAD R0, R0, 0x4, R3 ;  /* 0x0000000400007824 */ /* 0x000fc400078e0203 */
[----:B------:R-:W-:Y:S01]  /*0490*/  FMUL R7, R4, UR4 ;  /* 0x0000000404077c20 */ /* 0x000fe20008400000 */
[----:B------:R-:W-:Y:S01]  /*04a0*/  ULDC UR4, c[0x0][0x144] ;  /* 0x0000510000047ab9 */ /* 0x000fe20000000800 */
[C---:B------:R-:W-:Y:S01]  /*04b0*/  IMAD.SHL.U32 R5, R0.reuse, 0x4, RZ ;  /* 0x0000000400057824 */ /* 0x040fe200078e00ff */
[----:B------:R-:W-:Y:S01]  /*04c0*/  LEA.HI R3, R0, R0, RZ, 0x1 ;  /* 0x0000000000037211 */ /* 0x000fe200078f08ff */
[----:B-----5:R-:W-:Y:S02]  /*04d0*/  IMAD.MOV R4, RZ, RZ, -R6 ;  /* 0x000000ffff047224 */ /* 0x020fe400078e0a06 */
[----:B------:R-:W5:Y:S01]  /*04e0*/  F2I.U32.TRUNC.NTZ R7, R7 ;  /* 0x0000000700077305 */ /* 0x000f62000020f000 */
[----:B------:R-:W-:Y:S01]  /*04f0*/  LOP3.LUT R3, R3, 0xfffffffe, RZ, 0xc0, !PT ;  /* 0xfffffffe03037812 */ /* 0x000fe200078ec0ff */
[----:B------:R-:W-:Y:S01]  /*0500*/  IMAD R4, R4, UR4, R11 ;  /* 0x0000000404047c24 */ /* 0x000fe2000f8e020b */
[----:B------:R-:W-:-:S03]  /*0510*/  ULDC UR4, c[0x0][0x148] ;  /* 0x0000520000047ab9 */ /* 0x000fc60000000800 */
[----:B------:R-:W-:Y:S01]  /*0520*/  IMAD.IADD R3, R0, 0x1, -R3 ;  /* 0x0000000100037824 */ /* 0x000fe200078e0a03 */
[----:B0-----:R-:W-:-:S04]  /*0530*/  ISETP.EQ.U32.AND P1, PT, R14, 0x1, PT ;  /* 0x000000010e00780c */ /* 0x001fc80003f22070 */
[----:B------:R-:W-:Y:S02]  /*0540*/  ISETP.NE.AND P4, PT, R3, R4, PT ;  /* 0x000000040300720c */ /* 0x000fe40003f85270 */
[----:B------:R-:W-:Y:S02]  /*0550*/  SHF.R.S32.HI R3, RZ, 0x1f, R2 ;  /* 0x0000001fff037819 */ /* 0x000fe40000011402 */
[----:B------:R-:W-:Y:S01]  /*0560*/  LOP3.LUT R4, R0, 0xc, R5, 0x78, !PT ;  /* 0x0000000c00047812 */ /* 0x000fe200078e7805 */
[----:B-----5:R-:W-:Y:S01]  /*0570*/  IMAD.MOV R6, RZ, RZ, -R7 ;  /* 0x000000ffff067224 */ /* 0x020fe200078e0a07 */
[----:B------:R-:W-:Y:S02]  /*0580*/  LEA.HI R3, R3, R2, RZ, 0x2 ;  /* 0x0000000203037211 */ /* 0x000fe400078f10ff */
[----:B------:R-:W-:Y:S01]  /*0590*/  ISETP.LT.U32.AND P0, PT, R4, 0x2, !P0 ;  /* 0x000000020400780c */ /* 0x000fe20004701070 */
[----:B------:R-:W-:Y:S01]  /*05a0*/  IMAD R5, R6, UR4, R13 ;  /* 0x0000000406057c24 */ /* 0x000fe2000f8e020d */
[----:B------:R-:W-:-:S03]  /*05b0*/  LOP3.LUT R3, R3, 0xfffffffc, RZ, 0xc0, !PT ;  /* 0xfffffffc03037812 */ /* 0x000fc600078ec0ff */
[----:B------:R-:W-:Y:S02]  /*05c0*/  @P4 LEA.HI R0, R4, R4, RZ, 0x1 ;  /* 0x0000000404004211 */ /* 0x000fe400078f08ff */
[----:B------:R-:W-:Y:S02]  /*05d0*/  IMAD.IADD R8, R2, 0x1, -R3 ;  /* 0x0000000102087824 */ /* 0x000fe400078e0a03 */
[----:B------:R-:W-:-:S03]  /*05e0*/  @P4 SHF.R.S32.HI R0, RZ, 0x1, R0 ;  /* 0x00000001ff004819 */ /* 0x000fc60000011400 */
[----:B------:R-:W-:Y:S02]  /*05f0*/  LOP3.LUT P2, RZ, R9, R8, RZ, 0xfc, !PT ;  /* 0x0000000809ff7212 */ /* 0x000fe4000784fcff */
[----:B------:R-:W-:Y:S01]  /*0600*/  @P4 ISETP.NE.AND P5, PT, R0, R5, PT ;  /* 0x000000050000420c */ /* 0x000fe20003fa5270 */
[----:B------:R-:W-:Y:S01]  /*0610*/  IMAD.MOV.U32 R5, RZ, RZ, 0x1 ;  /* 0x00000001ff057424 */ /* 0x000fe200078e00ff */
[----:B------:R-:W-:Y:S02]  /*0620*/  SEL R3, RZ, 0x1, P2 ;  /* 0x00000001ff037807 */ /* 0x000fe40001000000 */
[----:B------:R-:W-:Y:S02]  /*0630*/  SEL R0, RZ, 0x1, !P0 ;  /* 0x00000001ff007807 */ /* 0x000fe40004000000 */
[----:B------:R-:W-:Y:S02]  /*0640*/  @P4 SEL R5, RZ, 0x1, P5 ;  /* 0x00000001ff054807 */ /* 0x000fe40002800000 */
[----:B------:R-:W-:-:S02]  /*0650*/  SEL R3, R3, 0x2, P3 ;  /* 0x0000000203037807 */ /* 0x000fc40001800000 */
[----:B------:R-:W-:Y:S01]  /*0660*/  LOP3.LUT R5, R5, R0, RZ, 0xc0, !PT ;  /* 0x0000000005057212 */ /* 0x000fe200078ec0ff */
[----:B------:R-:W-:Y:S06]  /*0670*/  @!P1 BRA `(.L_x_3) ;  /* 0x0000000000089947 */ /* 0x000fec0003800000 */
[----:B-1234-:R-:W-:Y:S01]  /*0680*/  UCGABAR_ARV ;  /* 0x00000000000079c7 */ /* 0x01efe20008000000 */
[----:B------:R-:W-:Y:S05]  /*0690*/  BRA `(.L_x_4) ;  /* 0x0000000000047947 */ /* 0x000fea0003800000 */
.L_x_3:
[----:B-1234-:R-:W-:Y:S01]  /*06a0*/  NOP ;  /* 0x0000000000007918 */ /* 0x01efe20000000000 */
.L_x_4:
[----:B------:R-:W-:Y:S01]  /*06b0*/  ULDC.64 UR4, c[0x0][0x598] ;  /* 0x0001660000047ab9 */ /* 0x000fe20000000a00 */
[----:B------:R-:W-:Y:S01]  /*06c0*/  ULDC.64 UR12, c[0x0][0x208] ;  /* 0x00008200000c7ab9 */ /* 0x000fe20000000a00 */
[----:B------:R-:W-:-:S04]  /*06d0*/  ISETP.NE.U32.AND P0, PT, RZ, UR4, PT ;  /* 0x00000004ff007c0c */ /* 0x000fc8000bf05070 */
[----:B------:R-:W-:-:S13]  /*06e0*/  ISETP.NE.AND.EX P0, PT, RZ, UR5, PT, P0 ;  /* 0x00000005ff007c0c */ /* 0x000fda000bf05300 */
[----:B------:R-:W-:Y:S05]  /*06f0*/  @!P0 BRA `(.L_x_5) ;  /* 0x00000000001c8947 */ /* 0x000fea0003800000 */
[----:B------:R-:W0:Y:S02]  /*0700*/  LDC.64 R6, c[0x0][0x598] ;  /* 0x00016600ff067b82 */ /* 0x000e240000000a00 */
[----:B0-----:R-:W2:Y:S02]  /*0710*/  LDG.E.64 R6, desc[UR12][R6.64] ;  /* 0x0000000c06067981 */ /* 0x001ea4000c1e1b00 */
[----:B--2---:R-:W-:-:S04]  /*0720*/  ISETP.NE.U32.AND P0, PT, R6, RZ, PT ;  /* 0x000000ff0600720c */ /* 0x004fc80003f05070 */
[----:B------:R-:W-:-:S13]  /*0730*/  ISETP.NE.AND.EX P0, PT, R7, RZ, PT, P0 ;  /* 0x000000ff0700720c */ /* 0x000fda0003f05300 */
[----:B------:R-:W-:Y:S05]  /*0740*/  @!P0 BRA `(.L_x_5) ;  /* 0x0000000000088947 */ /* 0x000fea0003800000 */
[----:B------:R0:W5:Y:S01]  /*0750*/  LD.E R0, desc[UR12][R6.64] ;  /* 0x0000000c06007980 */ /* 0x000162000c101900 */
[----:B------:R-:W-:Y:S05]  /*0760*/  BRA `(.L_x_6) ;  /* 0x0000000000207947 */ /* 0x000fea0003800000 */
.L_x_5:
[----:B------:R-:W-:Y:S02]  /*0770*/  ULDC.64 UR4, c[0x0][0x588] ;  /* 0x0001620000047ab9 */ /* 0x000fe40000000a00 */
[----:B------:R-:W-:-:S04]  /*0780*/  ISETP.NE.U32.AND P0, PT, RZ, UR4, PT ;  /* 0x00000004ff007c0c */ /* 0x000fc8000bf05070 */
[----:B------:R-:W-:-:S13]  /*0790*/  ISETP.NE.AND.EX P0, PT, RZ, UR5, PT, P0 ;  /* 0x00000005ff007c0c */ /* 0x000fda000bf05300 */
[----:B------:R-:W-:Y:S05]  /*07a0*/  @!P0 BRA `(.L_x_7) ;  /* 0x00000000000c8947 */ /* 0x000fea0003800000 */
[----:B------:R-:W0:Y:S02]  /*07b0*/  LDC.64 R6, c[0x0][0x588] ;  /* 0x00016200ff067b82 */ /* 0x000e240000000a00 */
[----:B0-----:R1:W5:Y:S01]  /*07c0*/  LDG.E R0, desc[UR12][R6.64] ;  /* 0x0000000c06007981 */ /* 0x001362000c1e1900 */
[----:B------:R-:W-:Y:S05]  /*07d0*/  BRA `(.L_x_6) ;  /* 0x0000000000047947 */ /* 0x000fea0003800000 */
.L_x_7:
[----:B------:R-:W2:Y:S02]  /*07e0*/  LDC R0, c[0x0][0x580] ;  /* 0x00016000ff007b82 */ /* 0x000ea40000000800 */
.L_x_6:
[----:B------:R-:W-:Y:S02]  /*07f0*/  ULDC.64 UR4, c[0x0][0x5a0] ;  /* 0x0001680000047ab9 */ /* 0x000fe40000000a00 */
[----:B------:R-:W-:-:S04]  /*0800*/  ISETP.NE.U32.AND P0, PT, RZ, UR4, PT ;  /* 0x00000004ff007c0c */ /* 0x000fc8000bf05070 */
[----:B------:R-:W-:-:S13]  /*0810*/  ISETP.NE.AND.EX P0, PT, RZ, UR5, PT, P0 ;  /* 0x00000005ff007c0c */ /* 0x000fda000bf05300 */
[----:B------:R-:W-:Y:S05]  /*0820*/  @!P0 BRA `(.L_x_8) ;  /* 0x00000000001c8947 */ /* 0x000fea0003800000 */
[----:B01----:R-:W0:Y:S02]  /*0830*/  LDC.64 R6, c[0x0][0x5a0] ;  /* 0x00016800ff067b82 */ /* 0x003e240000000a00 */
[----:B0-----:R-:W3:Y:S02]  /*0840*/  LDG.E.64 R6, desc[UR12][R6.64] ;  /* 0x0000000c06067981 */ /* 0x001ee4000c1e1b00 */
[----:B---3--:R-:W-:-:S04]  /*0850*/  ISETP.NE.U32.AND P0, PT, R6, RZ, PT ;  /* 0x000000ff0600720c */ /* 0x008fc80003f05070 */
[----:B------:R-:W-:-:S13]  /*0860*/  ISETP.NE.AND.EX P0, PT, R7, RZ, PT, P0 ;  /* 0x000000ff0700720c */ /* 0x000fda0003f05300 */
[----:B------:R-:W-:Y:S05]  /*0870*/  @!P0 BRA `(.L_x_8) ;  /* 0x0000000000088947 */ /* 0x000fea0003800000 */
[----:B------:R0:W5:Y:S01]  /*0880*/  LD.E R2, desc[UR12][R6.64] ;  /* 0x0000000c06027980 */ /* 0x000162000c101900 */
[----:B------:R-:W-:Y:S05]  /*0890*/  BRA `(.L_x_9) ;  /* 0x0000000000207947 */ /* 0x000fea0003800000 */
.L_x_8:
[----:B------:R-:W-:Y:S02]  /*08a0*/  ULDC.64 UR4, c[0x0][0x590] ;  /* 0x0001640000047ab9 */ /* 0x000fe40000000a00 */
[----:B------:R-:W-:-:S04]  /*08b0*/  ISETP.NE.U32.AND P0, PT, RZ, UR4, PT ;  /* 0x00000004ff007c0c */ /* 0x000fc8000bf05070 */
[----:B------:R-:W-:-:S13]  /*08c0*/  ISETP.NE.AND.EX P0, PT, RZ, UR5, PT, P0 ;  /* 0x00000005ff007c0c */ /* 0x000fda000bf05300 */
[----:B------:R-:W-:Y:S05]  /*08d0*/  @!P0 BRA `(.L_x_10) ;  /* 0x00000000000c8947 */ /* 0x000fea0003800000 */
[----:B01----:R-:W0:Y:S02]  /*08e0*/  LDC.64 R6, c[0x0][0x590] ;  /* 0x00016400ff067b82 */ /* 0x003e240000000a00 */
[----:B0-----:R1:W5:Y:S01]  /*08f0*/  LDG.E R2, desc[UR12][R6.64] ;  /* 0x0000000c06027981 */ /* 0x001362000c1e1900 */
[----:B------:R-:W-:Y:S05]  /*0900*/  BRA `(.L_x_9) ;  /* 0x0000000000047947 */ /* 0x000fea0003800000 */
.L_x_10:
[----:B------:R-:W3:Y:S02]  /*0910*/  LDC R2, c[0x0][0x584] ;  /* 0x00016100ff027b82 */ /* 0x000ee40000000800 */
.L_x_9:
[----:B01----:R-:W0:Y:S08]  /*0920*/  LDC R6, c[0x0][0x3c4] ;  /* 0x0000f100ff067b82 */ /* 0x003e300000000800 */
[----:B------:R-:W1:Y:S01]  /*0930*/  LDC.64 R14, c[0x0][0x3c8] ;  /* 0x0000f200ff0e7b82 */ /* 0x000e620000000a00 */
[----:B0-----:R-:W-:-:S05]  /*0940*/  VIADD R6, R6, 0x3f ;  /* 0x0000003f06067836 */ /* 0x001fca0000000000 */
[----:B------:R-:W-:-:S04]  /*0950*/  SHF.R.S32.HI R7, RZ, 0x1f, R6 ;  /* 0x0000001fff077819 */ /* 0x000fc80000011406 */
[----:B------:R-:W-:-:S04]  /*0960*/  LEA.HI R7, R7, R6, RZ, 0x6 ;  /* 0x0000000607077211 */ /* 0x000fc800078f30ff */
[----:B------:R-:W-:-:S05]  /*0970*/  SHF.R.S32.HI R7, RZ, 0x6, R7 ;  /* 0x00000006ff077819 */ /* 0x000fca0000011407 */
[----:B-1----:R-:W-:-:S04]  /*0980*/  IMAD R6, R7, R14, RZ ;  /* 0x0000000e07067224 */ /* 0x002fc800078e02ff */
[----:B------:R-:W-:Y:S01]  /*0990*/  IMAD R6, R6, R15, RZ ;  /* 0x0000000f06067224 */ /* 0x000fe200078e02ff */
[----:B------:R-:W-:Y:S06]  /*09a0*/  @!P1 BRA `(.L_x_11) ;  /* 0x00000000000c9947 */ /* 0x000fec0003800000 */
[----:B------:R-:W-:Y:S01]  /*09b0*/  UCGABAR_WAIT ;  /* 0x0000000000007dc7 */ /* 0x000fe20008000000 */
[----:B------:R-:W-:Y:S01]  /*09c0*/  CCTL.IVALL ;  /* 0x00000000ff00798f */ /* 0x000fe20002000000 */
[----:B------:R-:W-:Y:S05]  /*09d0*/  BRA `(.L_x_12) ;  /* 0x0000000000047947 */ /* 0x000fea0003800000 */
.L_x_11:
[----:B------:R-:W-:Y:S06]  /*09e0*/  BAR.SYNC.DEFER_BLOCKING 0x0 ;  /* 0x0000000000007b1d */ /* 0x000fec0000010000 */
.L_x_12:
[----:B------:R-:W-:-:S13]  /*09f0*/  ISETP.NE.AND P0, PT, R9, RZ, PT ;  /* 0x000000ff0900720c */ /* 0x000fda0003f05270 */
[----:B------:R-:W-:Y:S05]  /*0a00*/  @!P0 BRA `(.L_x_13) ;  /* 0x0000004c00b48947 */ /* 0x000fea0003800000 */
[----:B------:R-:W-:-:S13]  /*0a10*/  ISETP.NE.AND P0, PT, R9, 0x1, PT ;  /* 0x000000010900780c */ /* 0x000fda0003f05270 */
[----:B------:R-:W-:Y:S05]  /*0a20*/  @P0 EXIT ;  /* 0x000000000000094d */ /* 0x000fea0003800000 */
[----:B------:R-:W-:Y:S01]  /*0a30*/  ISETP.GE.AND P0, PT, R6, 0x1, PT ;  /* 0x000000010600780c */ /* 0x000fe20003f06270 */
[----:B------:R-:W-:Y:S01]  /*0a40*/  UMOV UR4, URZ ;  /* 0x0000003f00047c82 */ /* 0x000fe20008000000 */
[----:B------:R-:W-:Y:S02]  /*0a50*/  CS2R R86, SRZ ;  /* 0x0000000000567805 */ /* 0x000fe4000001ff00 */
[----:B------:R-:W-:Y:S02]  /*0a60*/  CS2R R24, SRZ ;  /* 0x0000000000187805 */ /* 0x000fe4000001ff00 */
[----:B------:R-:W-:Y:S02]  /*0a70*/  CS2R R26, SRZ ;  /* 0x00000000001a7805 */ /* 0x000fe4000001ff00 */
[----:B------:R-:W-:Y:S02]  /*0a80*/  CS2R R28, SRZ ;  /* 0x00000000001c7805 */ /* 0x000fe4000001ff00 */
[----:B------:R-:W-:-:S02]  /*0a90*/  CS2R R30, SRZ ;  /* 0x00000000001e7805 */ /* 0x000fc4000001ff00 */
[----:B------:R-:W-:Y:S02]  /*0aa0*/  CS2R R32, SRZ ;  /* 0x0000000000207805 */ /* 0x000fe4000001ff00 */
        /* <DEDUP_REMOVED lines=25> */
[----:B------:R-:W-:Y:S01]  /*0c40*/  CS2R R84, SRZ ;  /* 0x0000000000547805 */ /* 0x000fe2000001ff00 */
[----:B------:R-:W-:Y:S06]  /*0c50*/  @!P0 BRA `(.L_x_14) ;  /* 0x0000000000f88947 */ /* 0x000fec0003800000 */
[----:B------:R-:W-:-:S04]  /*0c60*/  LOP3.LUT R7, R3, 0x1, RZ, 0xfc, !PT ;  /* 0x0000000103077812 */ /* 0x000fc800078efcff */
[----:B------:R-:W-:-:S13]  /*0c70*/  ISETP.NE.AND P0, PT, R7, 0x3, PT ;  /* 0x000000030700780c */ /* 0x000fda0003f05270 */
[----:B------:R-:W-:Y:S05]  /*0c80*/  @!P0 BRA `(.L_x_15) ;  /* 0x0000000000048947 */ /* 0x000fea0003800000 */
[----:B------:R-:W-:Y:S01]  /*0c90*/  BPT.TRAP 0x1 ;  /* 0x000000040000795c */ /* 0x000fe20000300000 */
.L_x_15:
[----:B------:R-:W0:Y:S01]  /*0ca0*/  S2UR UR5, SR_CgaCtaId ;  /* 0x00000000000579c3 */ /* 0x000e220000008800 */
[----:B------:R-:W-:Y:S01]  /*0cb0*/  SHF.L.U32 R7, RZ, 0x1f, RZ ;  /* 0x0000001fff077819 */ /* 0x000fe200000006ff */
[----:B------:R-:W-:Y:S02]  /*0cc0*/  UMOV UR4, 0x400 ;  /* 0x0000040000047882 */ /* 0x000fe40000000000 */
[----:B0-----:R-:W-:-:S12]  /*0cd0*/  ULEA UR4, UR5, UR4, 0x18 ;  /* 0x0000000405047291 */ /* 0x001fd8000f8ec03f */
.L_x_16:
[----:B0-----:R-:W-:-:S04]  /*0ce0*/  IMAD.U32 R8, RZ, RZ, UR4 ;  /* 0x00000004ff087e24 */ /* 0x001fc8000f8e00ff */
[----:B------:R0:W1:Y:S03]  /*0cf0*/  SYNCS.PHASECHK.TRANS64.TRYWAIT P0, [R8+URZ+0x30000], R7 ;  /* 0x03000007080075a7 */ /* 0x000066000800017f */
[----:B-1----:R-:W-:Y:S05]  /*0d00*/  @!P0 NANOSLEEP.SYNCS 0x989680 ;  /* 0x009896800000895d */ /* 0x002fea0003900000 */
[----:B------:R-:W1:Y:S02]  /*0d10*/  @!P0 SYNCS.PHASECHK.TRANS64 P0, [R8+URZ+0x30000], R7 ;  /* 0x03000007080085a7 */ /* 0x000e64000800007f */
[----:B-1----:R-:W-:Y:S05]  /*0d20*/  @!P0 BRA `(.L_x_16) ;  /* 0xfffffffc00ec8947 */ /* 0x002fea000383ffff */
[----:B------:R-:W-:Y:S01]  /*0d30*/  UIADD3 UR5, UR4, 0x10000, URZ ;  /* 0x0001000004057890 */ /* 0x000fe2000fffe03f */
[----:B------:R-:W-:Y:S01]  /*0d40*/  WARPGROUP.ARRIVE ;  /* 0x00000000000079c5 */ /* 0x000fe20000000000 */
[----:B------:R-:W-:Y:S02]  /*0d50*/  USHF.R.U32.HI UR4, URZ, 0x4, UR4 ;  /* 0x000000043f047899 */ /* 0x000fe40008011604 */
[----:B------:R-:W-:Y:S02]  /*0d60*/  USHF.R.U32.HI UR5, URZ, 0x4, UR5 ;  /* 0x000000043f057899 */ /* 0x000fe40008011605 */
[----:B------:R-:W-:Y:S02]  /*0d70*/  ULOP3.LUT UR4, UR4, 0x3fff, URZ, 0xc0, !UPT ;  /* 0x00003fff04047892 */ /* 0x000fe4000f8ec03f */
[----:B------:R-:W-:Y:S02]  /*0d80*/  ULOP3.LUT UR5, UR5, 0x3fff, URZ, 0xc0, !UPT ;  /* 0x00003fff05057892 */ /* 0x000fe4000f8ec03f */
[----:B------:R-:W-:-:S02]  /*0d90*/  ULOP3.LUT UR9, UR4, 0x10000, URZ, 0xfc, !UPT ;  /* 0x0001000004097892 */ /* 0x000fc4000f8efc3f */
[----:B------:R-:W-:Y:S01]  /*0da0*/  ULOP3.LUT UR8, UR5, 0x10000, URZ, 0xfc, !UPT ;  /* 0x0001000005087892 */ /* 0x000fe2000f8efc3f */
[----:B------:R-:W-:Y:S02]  /*0db0*/  UMOV UR7, 0x40000080 ;  /* 0x4000008000077882 */ /* 0x000fe40000000000 */
[----:B------:R-:W-:Y:S02]  /*0dc0*/  UMOV UR5, 0x40000080 ;  /* 0x4000008000057882 */ /* 0x000fe40000000000 */
[----:B------:R-:W-:Y:S02]  /*0dd0*/  UMOV UR4, UR9 ;  /* 0x0000000900047c82 */ /* 0x000fe40008000000 */
[----:B------:R-:W-:Y:S02]  /*0de0*/  UMOV UR6, UR8 ;  /* 0x0000000800067c82 */ /* 0x000fe40008000000 */
[----:B------:R-:W-:Y:S01]  /*0df0*/  HGMMA.64x128x8.F32.TF32 R24, gdesc[UR4], RZ, !UPT ;  /* 0x05e00000041879f0 */ /* 0x000fe2000c7028ff */
[----:B------:R-:W-:-:S02]  /*0e00*/  UIADD3 UR4, UR9, 0x2, URZ ;  /* 0x0000000209047890 */ /* 0x000fc4000fffe03f */
[----:B------:R-:W-:Y:S01]  /*0e10*/  UIADD3 UR6, UR8, 0x2, URZ ;  /* 0x0000000208067890 */ /* 0x000fe2000fffe03f */
[----:B------:R-:W-:Y:S01]  /*0e20*/  UMOV UR5, 0x40000080 ;  /* 0x4000008000057882 */ /* 0x000fe20000000000 */
[----:B------:R-:W-:-:S07]  /*0e30*/  UMOV UR7, 0x40000080 ;  /* 0x4000008000077882 */ /* 0x000fce0000000000 */
[----:B------:R-:W-:Y:S01]  /*0e40*/  HGMMA.64x128x8.F32.TF32 R24, gdesc[UR4], R24 ;  /* 0x05e00000041879f0 */ /* 0x000fe20008702818 */
[----:B------:R-:W-:Y:S02]  /*0e50*/  UIADD3 UR4, UR9, 0x4, URZ ;  /* 0x0000000409047890 */ /* 0x000fe4000fffe03f */
        /* <DEDUP_REMOVED lines=28> */
[----:B------:R-:W-:Y:S01]  /*1020*/  HGMMA.64x128x8.F32.TF32 R24, gdesc[UR4], R24, gsb0 ;  /* 0x05e00000041879f0 */ /* 0x000fe20008002818 */
[----:B------:R-:W-:-:S05]  /*1030*/  UMOV UR4, 0x1 ;  /* 0x0000000100047882 */ /* 0x000fca0000000000 */
.L_x_14:
[----:B0-----:R-:W-:-:S05]  /*1040*/  VIMNMX R7, R6, 0x1, PT ;  /* 0x0000000106077848 */ /* 0x001fca0003fe0100 */
[----:B------:R-:W-:-:S05]  /*1050*/  IMAD.IADD R7, R6, 0x1, -R7 ;  /* 0x0000000106077824 */ /* 0x000fca00078e0a07 */
[----:B------:R-:W-:-:S13]  /*1060*/  ISETP.GE.AND P0, PT, R7, 0x1, PT ;  /* 0x000000010700780c */ /* 0x000fda0003f06270 */
[----:B------:R-:W-:Y:S05]  /*1070*/  @!P0 BRA `(.L_x_17) ;  /* 0x00000004006c8947 */ /* 0x000fea0003800000 */
[----:B------:R-:W0:Y:S01]  /*1080*/  S2UR UR6, SR_CgaCtaId ;  /* 0x00000000000679c3 */ /* 0x000e220000008800 */
[----:B------:R-:W-:Y:S01]  /*1090*/  UMOV UR5, 0x400 ;  /* 0x0000040000057882 */ /* 0x000fe20000000000 */
[----:B------:R-:W-:Y:S01]  /*10a0*/  LOP3.LUT R13, R3, 0x1, RZ, 0xfc, !PT ;  /* 0x00000001030d7812 */ /* 0x000fe200078efcff */
[----:B------:R-:W-:Y:S01]  /*10b0*/  IMAD.MOV.U32 R12, RZ, RZ, RZ ;  /* 0x000000ffff0c7224 */ /* 0x000fe200078e00ff */
[----:B------:R-:W-:Y:S01]  /*10c0*/  UISETP.NE.U32.AND UP0, UPT, UR4, URZ, UPT ;  /* 0x0000003f0400728c */ /* 0x000fe2000bf05070 */
[----:B------:R-:W-:Y:S02]  /*10d0*/  IMAD.MOV.U32 R8, RZ, RZ, R7 ;  /* 0x000000ffff087224 */ /* 0x000fe400078e0007 */
[----:B------:R-:W-:Y:S01]  /*10e0*/  IMAD.MOV.U32 R9, RZ, RZ, RZ ;  /* 0x000000ffff097224 */ /* 0x000fe200078e00ff */
[----:B0-----:R-:W-:-:S04]  /*10f0*/  ULEA UR5, UR6, UR5, 0x18 ;  /* 0x0000000506057291 */ /* 0x001fc8000f8ec03f */
[----:B------:R-:W-:Y:S02]  /*1100*/  UIADD3 UR7, UR5, 0x10000, URZ ;  /* 0x0001000005077890 */ /* 0x000fe4000fffe03f */
[----:B------:R-:W-:Y:S02]  /*1110*/  USHF.R.U32.HI UR6, URZ, 0x4, UR5 ;  /* 0x000000043f067899 */ /* 0x000fe40008011605 */
[----:B------:R-:W-:Y:S02]  /*1120*/  USHF.R.U32.HI UR7, URZ, 0x4, UR7 ;  /* 0x000000043f077899 */ /* 0x000fe40008011607 */
[----:B------:R-:W-:Y:S02]  /*1130*/  ULOP3.LUT UR6, UR6, 0x3fff, URZ, 0xc0, !UPT ;  /* 0x00003fff06067892 */ /* 0x000fe4000f8ec03f */
[----:B------:R-:W-:Y:S02]  /*1140*/  ULOP3.LUT UR7, UR7, 0x3fff, URZ, 0xc0, !UPT ;  /* 0x00003fff07077892 */ /* 0x000fe4000f8ec03f */
[----:B------:R-:W-:-:S02]  /*1150*/  ULOP3.LUT UR14, UR6, 0x10000, URZ, 0xfc, !UPT ;  /* 0x00010000060e7892 */ /* 0x000fc4000f8efc3f */
[----:B------:R-:W-:-:S12]  /*1160*/  ULOP3.LUT UR15, UR7, 0x10000, URZ, 0xfc, !UPT ;  /* 0x00010000070f7892 */ /* 0x000fd8000f8efc3f */
.L_x_22:
[----:B------:R-:W-:-:S13]  /*1170*/  ISETP.NE.AND P1, PT, R13, 0x3, PT ;  /* 0x000000030d00780c */ /* 0x000fda0003f25270 */
[----:B------:R-:W-:Y:S05]  /*1180*/  @!P1 BRA `(.L_x_18) ;  /* 0x0000000000049947 */ /* 0x000fea0003800000 */
[----:B------:R-:W-:Y:S01]  /*1190*/  BPT.TRAP 0x1 ;  /* 0x000000040000795c */ /* 0x000fe20000300000 */
.L_x_18:
[----:B------:R-:W-:Y:S01]  /*11a0*/  SHF.L.U32 R10, R12, 0x1f, RZ ;  /* 0x0000001f0c0a7819 */ /* 0x000fe200000006ff */
[----:B------:R-:W-:-:S12]  /*11b0*/  ULEA UR6, UR4, UR5, 0x3 ;  /* 0x0000000504067291 */ /* 0x000fd8000f8e183f */
.L_x_19:
[----:B0-----:R-:W-:-:S04]  /*11c0*/  IMAD.U32 R11, RZ, RZ, UR6 ;  /* 0x00000006ff0b7e24 */ /* 0x001fc8000f8e00ff */
[----:B------:R0:W1:Y:S03]  /*11d0*/  SYNCS.PHASECHK.TRANS64.TRYWAIT P0, [R11+URZ+0x30000], R10 ;  /* 0x0300000a0b0075a7 */ /* 0x000066000800017f */
[----:B-1----:R-:W-:Y:S05]  /*11e0*/  @!P0 NANOSLEEP.SYNCS 0x989680 ;  /* 0x009896800000895d */ /* 0x002fea0003900000 */
[----:B------:R-:W1:Y:S02]  /*11f0*/  @!P0 SYNCS.PHASECHK.TRANS64 P0, [R11+URZ+0x30000], R10 ;  /* 0x0300000a0b0085a7 */ /* 0x000e64000800007f */
[----:B-1----:R-:W-:Y:S05]  /*1200*/  @!P0 BRA `(.L_x_19) ;  /* 0xfffffffc00ec8947 */ /* 0x002fea000383ffff */
[----:B------:R-:W-:Y:S01]  /*1210*/  ULEA UR6, UR4, UR14, 0xa ;  /* 0x0000000e04067291 */ /* 0x000fe2000f8e503f */
[----:B------:R-:W-:Y:S01]  /*1220*/  WARPGROUP.ARRIVE ;  /* 0x00000000000079c5 */ /* 0x000fe20000000000 */
[----:B------:R-:W-:Y:S01]  /*1230*/  ULEA UR7, UR4, UR15, 0xb ;  /* 0x0000000f04077291 */ /* 0x000fe2000f8e583f */
[----:B------:R-:W-:Y:S01]  /*1240*/  UMOV UR9, 0x40000080 ;  /* 0x4000008000097882 */ /* 0x000fe20000000000 */
[----:B------:R-:W-:-:S03]  /*1250*/  UMOV UR11, 0x40000080 ;  /* 0x40000080000b7882 */ /* 0x000fc60000000000 */
[----:B------:R-:W-:Y:S02]  /*1260*/  UMOV UR8, UR6 ;  /* 0x0000000600087c82 */ /* 0x000fe40008000000 */
[----:B------:R-:W-:Y:S02]  /*1270*/  UMOV UR10, UR7 ;  /* 0x00000007000a7c82 */ /* 0x000fe40008000000 */
[----:B------:R-:W-:Y:S01]  /*1280*/  HGMMA.64x128x8.F32.TF32 R24, gdesc[UR8], R24, UP0 ;  /* 0x05e00000081879f0 */ /* 0x000fe2000bf02818 */
        /* <DEDUP_REMOVED lines=34> */
[----:B------:R-:W-:Y:S03]  /*14b0*/  HGMMA.64x128x8.F32.TF32 R24, gdesc[UR8], R24, gsb0 ;  /* 0x05e00000081879f0 */ /* 0x000fe60008002818 */
[----:B------:R-:W-:Y:S02]  /*14c0*/  WARPGROUP.DEPBAR.LE gsb0, 0x1 ;  /* 0x00008000000079c5 */ /* 0x000fe40000010100 */
[----:B------:R-:W-:Y:S05]  /*14d0*/  @!P1 BRA `(.L_x_20) ;  /* 0x0000000000049947 */ /* 0x000fea0003800000 */
[----:B------:R-:W-:Y:S01]  /*14e0*/  BPT.TRAP 0x1 ;  /* 0x000000040000795c */ /* 0x000fe20000300000 */
.L_x_20:
[----:B------:R-:W-:-:S13]  /*14f0*/  ISETP.NE.AND P0, PT, R5, RZ, PT ;  /* 0x000000ff0500720c */ /* 0x000fda0003f05270 */
[----:B0-----:R-:W-:-:S05]  /*1500*/  @P0 LEA R10, R9, UR5, 0x3 ;  /* 0x00000005090a0c11 */ /* 0x001fca000f8e18ff */
[----:B------:R-:W-:-:S05]  /*1510*/  @P0 VIADD R11, R10, 0x30020 ;  /* 0x000300200a0b0836 */ /* 0x000fca0000000000 */
[----:B------:R-:W-:-:S04]  /*1520*/  @P0 PRMT R11, R4, 0x654, R11 ;  /* 0x00000654040b0816 */ /* 0x000fc8000000000b */
[----:B------:R0:W-:Y:S01]  /*1530*/  @P0 SYNCS.ARRIVE.TRANS64.RED.A1T0 RZ, [R11+URZ], RZ ;  /* 0x000000ff0bff09a7 */ /* 0x0001e2000810043f */
[----:B------:R-:W-:-:S13]  /*1540*/  ISETP.GT.U32.AND P0, PT, R3, 0x1, PT ;  /* 0x000000010300780c */ /* 0x000fda0003f04070 */
[----:B0-----:R-:W-:Y:S05]  /*1550*/  @P0 BRA `(.L_x_21) ;  /* 0x0000000000040947 */ /* 0x001fea0003800000 */
[----:B------:R-:W-:Y:S01]  /*1560*/  BPT.TRAP 0x1 ;  /* 0x000000040000795c */ /* 0x000fe20000300000 */
.L_x_21:
[----:B------:R-:W-:Y:S01]  /*1570*/  UIADD3 UR4, UR4, 0x1, URZ ;  /* 0x0000000104047890 */ /* 0x000fe2000fffe03f */
[C---:B------:R-:W-:Y:S01]  /*1580*/  ISETP.GT.AND P1, PT, R8.reuse, 0x1, PT ;  /* 0x000000010800780c */ /* 0x040fe20003f24270 */
[----:B------:R-:W-:Y:S02]  /*1590*/  VIADD R9, R9, 0x1 ;  /* 0x0000000109097836 */ /* 0x000fe40000000000 */
[----:B------:R-:W-:Y:S01]  /*15a0*/  UISETP.NE.AND UP0, UPT, UR4, 0x4, UPT ;  /* 0x000000040400788c */ /* 0x000fe2000bf05270 */
[----:B------:R-:W-:Y:S02]  /*15b0*/  VIADD R8, R8, 0xffffffff ;  /* 0xffffffff08087836 */ /* 0x000fe40000000000 */
[C---:B------:R-:W-:Y:S01]  /*15c0*/  ISETP.NE.AND P0, PT, R9.reuse, 0x4, PT ;  /* 0x000000040900780c */ /* 0x040fe20003f05270 */
[----:B------:R-:W-:Y:S02]  /*15d0*/  USEL UR6, URZ, 0x1, UP0 ;  /* 0x000000013f067887 */ /* 0x000fe40008000000 */
[----:B------:R-:W-:Y:S01]  /*15e0*/  USEL UR4, UR4, URZ, UP0 ;  /* 0x0000003f04047287 */ /* 0x000fe20008000000 */
[----:B------:R-:W-:Y:S01]  /*15f0*/  SEL R9, R9, RZ, P0 ;  /* 0x000000ff09097207 */ /* 0x000fe20000000000 */
[----:B------:R-:W-:-:S02]  /*1600*/  UPLOP3.LUT UP0, UPT, UPT, UPT, UPT, 0x80, 0x0 ;  /* 0x000000000000789c */ /* 0x000fc40003f0f070 */
[----:B------:R-:W-:Y:S01]  /*1610*/  LOP3.LUT R12, R12, UR6, RZ, 0x3c, !PT ;  /* 0x000000060c0c7c12 */ /* 0x000fe2000f8e3cff */
[----:B------:R-:W-:Y:S08]  /*1620*/  @P1 BRA `(.L_x_22) ;  /* 0xfffffff800d01947 */ /* 0x000ff0000383ffff */
.L_x_17:
[----:B------:R-:W-:Y:S01]  /*1630*/  ISETP.GE.AND P0, PT, R6, 0x1, PT ;  /* 0x000000010600780c */ /* 0x000fe20003f06270 */
[----:B------:R-:W-:-:S12]  /*1640*/  WARPGROUP.DEPBAR.LE gsb0, 0x0 ;  /* 0x00008000000079c5 */ /* 0x000fd80000010000 */
[----:B------:R-:W-:Y:S05]  /*1650*/  @!P0 BRA `(.L_x_23) ;  /* 0x0000000000408947 */ /* 0x000fea0003800000 */
[----:B------:R-:W-:-:S04]  /*1660*/  LOP3.LUT R6, R3, 0x1, RZ, 0xfc, !PT ;  /* 0x0000000103067812 */ /* 0x000fc800078efcff */
[----:B------:R-:W-:-:S13]  /*1670*/  ISETP.NE.AND P0, PT, R6, 0x3, PT ;  /* 0x000000030600780c */ /* 0x000fda0003f05270 */
[----:B------:R-:W-:Y:S05]  /*1680*/  @!P0 BRA `(.L_x_24) ;  /* 0x0000000000048947 */ /* 0x000fea0003800000 */
[----:B------:R-:W-:Y:S01]  /*1690*/  BPT.TRAP 0x1 ;  /* 0x000000040000795c */ /* 0x000fe20000300000 */
.L_x_24:
[----:B------:R-:W-:-:S13]  /*16a0*/  ISETP.NE.AND P0, PT, R5, RZ, PT ;  /* 0x000000ff0500720c */ /* 0x000fda0003f05270 */
[----:B------:R-:W0:Y:S01]  /*16b0*/  @P0 S2R R6, SR_CgaCtaId ;  /* 0x0000000000060919 */ /* 0x000e220000008800 */
[----:B------:R-:W-:Y:S01]  /*16c0*/  @P0 IMAD.SHL.U32 R7, R7, 0x8, RZ ;  /* 0x0000000807070824 */ /* 0x000fe200078e00ff */
[----:B------:R-:W-:-:S04]  /*16d0*/  @P0 MOV R5, 0x400 ;  /* 0x0000040000050802 */ /* 0x000fc80000000f00 */
[----:B------:R-:W-:Y:S02]  /*16e0*/  @P0 LOP3.LUT R7, R7, 0x18, RZ, 0xc0, !PT ;  /* 0x0000001807070812 */ /* 0x000fe400078ec0ff */
[----:B0-----:R-:W-:-:S04]  /*16f0*/  @P0 LEA R6, R6, R5, 0x18 ;  /* 0x0000000506060211 */ /* 0x001fc800078ec0ff */
[----:B------:R-:W-:-:S04]  /*1700*/  @P0 IADD3 R7, R6, 0x30020, R7 ;  /* 0x0003002006070810 */ /* 0x000fc80007ffe007 */
[----:B------:R-:W-:-:S04]  /*1710*/  @P0 PRMT R7, R4, 0x654, R7 ;  /* 0x0000065404070816 */ /* 0x000fc80000000007 */
[----:B------:R0:W-:Y:S01]  /*1720*/  @P0 SYNCS.ARRIVE.TRANS64.RED.A1T0 RZ, [R7+URZ], RZ ;  /* 0x000000ff07ff09a7 */ /* 0x0001e2000810043f */
[----:B------:R-:W-:-:S13]  /*1730*/  ISETP.GT.U32.AND P0, PT, R3, 0x1, PT ;  /* 0x000000010300780c */ /* 0x000fda0003f04070 */
[----:B0-----:R-:W-:Y:S05]  /*1740*/  @P0 BRA `(.L_x_23) ;  /* 0x0000000000040947 */ /* 0x001fea0003800000 */
[----:B------:R-:W-:Y:S01]  /*1750*/  BPT.TRAP 0x1 ;  /* 0x000000040000795c */ /* 0x000fe20000300000 */
.L_x_23:
[----:B------:R-:W0:Y:S01]  /*1760*/  S2R R3, SR_TID.X ;  /* 0x0000000000037919 */ /* 0x000e220000002100 */
[----:B------:R-:W-:Y:S01]  /*1770*/  ULDC.64 UR4, c[0x0][0x280] ;  /* 0x0000a00000047ab9 */ /* 0x000fe20000000a00 */
[----:B------:R-:W1:Y:S01]  /*1780*/  S2R R5, SR_CTAID.Y ;  /* 0x0000000000057919 */ /* 0x000e620000002600 */
[----:B------:R-:W4:Y:S01]  /*1790*/  S2R R15, SR_CTAID.X ;  /* 0x00000000000f7919 */ /* 0x000f220000002500 */
[----:B0-----:R-:W-:-:S04]  /*17a0*/  SHF.R.S32.HI R4, RZ, 0x1f, R3 ;  /* 0x0000001fff047819 */ /* 0x001fc80000011403 */
[----:B------:R-:W-:Y:S01]  /*17b0*/  LEA.HI R4, R4, R3, RZ, 0x7 ;  /* 0x0000000304047211 */ /* 0x000fe200078f38ff */
[----:B-1----:R-:W-:-:S03]  /*17c0*/  IMAD.SHL.U32 R5, R5, 0x80, RZ ;  /* 0x0000008005057824 */ /* 0x002fc600078e00ff */
[----:B------:R-:W-:Y:S01]  /*17d0*/  LOP3.LUT R4, R4, 0xffffff80, RZ, 0xc0, !PT ;  /* 0xffffff8004047812 */ /* 0x000fe200078ec0ff */
[----:B----4-:R-:W-:Y:S01]  /*17e0*/  IMAD.SHL.U32 R12, R15, 0x40, RZ ;  /* 0x000000400f0c7824 */ /* 0x010fe200078e00ff */
[----:B------:R-:W-:-:S03]  /*17f0*/  ISETP.GE.AND P0, PT, R5, UR5, PT ;  /* 0x0000000505007c0c */ /* 0x000fc6000bf06270 */
[----:B------:R-:W-:Y:S01]  /*1800*/  IMAD.IADD R8, R3, 0x1, -R4 ;  /* 0x0000000103087824 */ /* 0x000fe200078e0a04 */
[----:B------:R-:W-:-:S04]  /*1810*/  ISETP.GE.OR P0, PT, R12, UR4, P0 ;  /* 0x000000040c007c0c */ /* 0x000fc80008706670 */
[----:B------:R-:W-:-:S04]  /*1820*/  SHF.R.S32.HI R9, RZ, 0x1f, R8 ;  /* 0x0000001fff097819 */ /* 0x000fc80000011408 */
[----:B------:R-:W-:-:S04]  /*1830*/  LEA.HI R3, R9, R8, RZ, 0x2 ;  /* 0x0000000809037211 */ /* 0x000fc800078f10ff */
[--C-:B------:R-:W-:Y:S02]  /*1840*/  SHF.R.S32.HI R10, RZ, 0x2, R3.reuse ;  /* 0x00000002ff0a7819 */ /* 0x100fe40000011403 */
[----:B------:R-:W-:-:S04]  /*1850*/  SHF.R.S32.HI R7, RZ, 0x1f, R3 ;  /* 0x0000001fff077819 */ /* 0x000fc80000011403 */
[----:B------:R-:W-:-:S04]  /*1860*/  LEA.HI R7, R7, R10, RZ, 0x3 ;  /* 0x0000000a07077211 */ /* 0x000fc800078f18ff */
[----:B------:R-:W-:Y:S01]  /*1870*/  LOP3.LUT R11, R7, 0xfffffff8, RZ, 0xc0, !PT ;  /* 0xfffffff8070b7812 */ /* 0x000fe200078ec0ff */
[----:B------:R-:W-:Y:S06]  /*1880*/  @P0 EXIT ;  /* 0x000000000000094d */ /* 0x000fec0003800000 */
[----:B------:R-:W0:Y:S01]  /*1890*/  LDC.64 R6, c[0x0][0x5d0] ;  /* 0x00017400ff067b82 */ /* 0x000e220000000a00 */
[----:B------:R-:W-:Y:S01]  /*18a0*/  IMAD.IADD R10, R10, 0x1, -R11 ;  /* 0x000000010a0a7824 */ /* 0x000fe200078e0a0b */
[----:B------:R-:W-:Y:S02]  /*18b0*/  LOP3.LUT R3, R3, 0x7ffffffc, RZ, 0xc0, !PT ;  /* 0x7ffffffc03037812 */ /* 0x000fe400078ec0ff */
[----:B------:R-:W-:Y:S02]  /*18c0*/  LEA.HI R4, R9, R8, RZ, 0x5 ;  /* 0x0000000809047211 */ /* 0x000fe400078f28ff */
[----:B------:R-:W-:Y:S01]  /*18d0*/  SHF.R.S32.HI R11, RZ, 0x1f, R10 ;  /* 0x0000001fff0b7819 */ /* 0x000fe2000001140a */
[----:B------:R-:W-:Y:S01]  /*18e0*/  IMAD.IADD R3, R8, 0x1, -R3 ;  /* 0x0000000108037824 */ /* 0x000fe200078e0a03 */
[----:B------:R-:W-:Y:S02]  /*18f0*/  SHF.R.S32.HI R9, RZ, 0x5, R4 ;  /* 0x00000005ff097819 */ /* 0x000fe40000011404 */
[----:B---3-5:R-:W-:Y:S01]  /*1900*/  FSETP.NEU.AND P1, PT, R2, RZ, PT ;  /* 0x000000ff0200720b */ /* 0x028fe20003f2d000 */
[----:B------:R-:W-:-:S02]  /*1910*/  IMAD.SHL.U32 R8, R3, 0x2, RZ ;  /* 0x0000000203087824 */ /* 0x000fc400078e00ff */
[----:B------:R-:W-:-:S03]  /*1920*/  IMAD.WIDE R14, R15, 0x40, R10 ;  /* 0x000000400f0e7825 */ /* 0x000fc600078e020a */
[----:B------:R-:W-:Y:S01]  /*1930*/  IADD3 R4, P0, R5, R8, RZ ;  /* 0x0000000805047210 */ /* 0x000fe20007f1e0ff */
[C---:B------:R-:W-:Y:S01]  /*1940*/  IMAD R11, R9.reuse, -0x10, -R12 ;  /* 0xfffffff0090b7824 */ /* 0x040fe200078e0a0c */
[----:B------:R-:W-:Y:S01]  /*1950*/  SHF.R.S32.HI R12, RZ, 0x1f, R8 ;  /* 0x0000001fff0c7819 */ /* 0x000fe20000011408 */
[----:B------:R-:W-:Y:S01]  /*1960*/  IMAD.WIDE R14, R9, 0x10, R14 ;  /* 0x00000010090e7825 */ /* 0x000fe200078e020e */
[----:B------:R-:W-:Y:S02]  /*1970*/  IADD3 R3, -R8, UR5, -R5 ;  /* 0x0000000508037c10 */ /* 0x000fe4000fffe905 */
[----:B------:R-:W-:Y:S01]  /*1980*/  LEA.HI.X.SX32 R5, R5, R12, 0x1, P0 ;  /* 0x0000000c05057211 */ /* 0x000fe200000f0eff */
[-C--:B0-----:R-:W-:Y:S01]  /*1990*/  IMAD R8, R15, R6.reuse, RZ ;  /* 0x000000060f087224 */ /* 0x081fe200078e02ff */
[----:B------:R-:W-:Y:S01]  /*19a0*/  IADD3 R10, R11, UR4, -R10 ;  /* 0x000000040b0a7c10 */ /* 0x000fe2000fffe80a */
[----:B------:R-:W-:Y:S01]  /*19b0*/  IMAD.SHL.U32 R16, R6, 0x8, RZ ;  /* 0x0000000806107824 */ /* 0x000fe200078e00ff */
[----:B------:R-:W-:Y:S01]  /*19c0*/  ISETP.GT.AND P0, PT, R3, RZ, PT ;  /* 0x000000ff0300720c */ /* 0x000fe20003f04270 */
[----:B------:R-:W-:Y:S01]  /*19d0*/  IMAD.WIDE.U32 R12, R14, R6, R4 ;  /* 0x000000060e0c7225 */ /* 0x000fe200078e0004 */
[----:B------:R-:W-:-:S02]  /*19e0*/  SHF.L.U64.HI R11, R6, 0x3, R7 ;  /* 0x00000003060b7819 */ /* 0x000fc40000010207 */
[----:B------:R-:W-:Y:S01]  /*19f0*/  ISETP.GT.AND P3, PT, R10, RZ, P0 ;  /* 0x000000ff0a00720c */ /* 0x000fe20000764270 */
[----:B------:R-:W-:-:S04]  /*1a00*/  IMAD R19, R14, R7, R8 ;  /* 0x000000070e137224 */ /* 0x000fc800078e0208 */
[----:B------:R-:W-:Y:S01]  /*1a10*/  IMAD.IADD R19, R13, 0x1, R19 ;  /* 0x000000010d137824 */ /* 0x000fe200078e0213 */
[----:B------:R-:W-:Y:S07]  /*1a20*/  @!P1 BRA `(.L_x_25) ;  /* 0x0000002800cc9947 */ /* 0x000fee0003800000 */
[----:B------:R-:W-:Y:S01]  /*1a30*/  ULDC.64 UR6, c[0x0][0x5b0] ;  /* 0x00016c0000067ab9 */ /* 0x000fe20000000a00 */
[----:B------:R-:W-:Y:S01]  /*1a40*/  ULDC.64 UR8, c[0x0][0x5a8] ;  /* 0x00016a0000087ab9 */ /* 0x000fe20000000a00 */
[----:B------:R-:W-:Y:S01]  /*1a50*/  IMAD R13, R15, UR6, RZ ;  /* 0x000000060f0d7c24 */ /* 0x000fe2000f8e02ff */
[----:B------:R-:W-:Y:S01]  /*1a60*/  ULDC.64 UR4, c[0x0][0x5c8] ;  /* 0x0001720000047ab9 */ /* 0x000fe20000000a00 */
[----:B------:R-:W-:-:S04]  /*1a70*/  IMAD.WIDE.U32 R8, R14, UR6, R4 ;  /* 0x000000060e087c25 */ /* 0x000fc8000f8e0004 */
[----:B------:R-:W-:Y:S01]  /*1a80*/  IMAD R13, R14, UR7, R13 ;  /* 0x000000070e0d7c24 */ /* 0x000fe2000f8e020d */
[----:B------:R-:W-:-:S03]  /*1a90*/  LEA R6, P1, R8, UR8, 0x2 ;  /* 0x0000000808067c11 */ /* 0x000fc6000f8210ff */
[----:B------:R-:W-:-:S05]  /*1aa0*/  IMAD.IADD R7, R9, 0x1, R13 ;  /* 0x0000000109077824 */ /* 0x000fca00078e020d */
[----:B------:R-:W-:-:S05]  /*1ab0*/  LEA.HI.X R7, R8, UR9, R7, 0x2, P1 ;  /* 0x0000000908077c11 */ /* 0x000fca00088f1407 */
[----:B------:R-:W3:Y:S01]  /*1ac0*/  @P3 LDG.E.LTC128B R17, desc[UR12][R6.64] ;  /* 0x0000000c06113981 */ /* 0x000ee2000c1e1920 */
[----:B------:R-:W-:Y:S01]  /*1ad0*/  LEA R8, P4, R12, UR4, 0x2 ;  /* 0x000000040c087c11 */ /* 0x000fe2000f8810ff */
[----:B------:R-:W-:Y:S01]  /*1ae0*/  BSSY B0, `(.L_x_26) ;  /* 0x000000b000007945 */ /* 0x000fe20003800000 */
[----:B------:R-:W-:-:S04]  /*1af0*/  ISETP.GT.AND P1, PT, R3, 0x1, PT ;  /* 0x000000010300780c */ /* 0x000fc80003f24270 */
[----:B------:R-:W-:Y:S02]  /*1b00*/  ISETP.GT.AND P2, PT, R10, RZ, P1 ;  /* 0x000000ff0a00720c */ /* 0x000fe40000f44270 */
[----:B---3--:R-:W-:-:S05]  /*1b10*/  LOP3.LUT R9, R17, 0xffffe000, RZ, 0xc0, !PT ;  /* 0xffffe00011097812 */ /* 0x008fca00078ec0ff */
[----:B------:R-:W-:-:S04]  /*1b20*/  FMUL R9, R9, R2 ;  /* 0x0000000209097220 */ /* 0x000fc80000400000 */
[----:B--2---:R-:W-:Y:S01]  /*1b30*/  FFMA R21, R24, R0, R9 ;  /* 0x0000000018157223 */ /* 0x004fe20000000009 */
[----:B------:R-:W-:-:S04]  /*1b40*/  LEA.HI.X R9, R12, UR5, R19, 0x2, P4 ;  /* 0x000000050c097c11 */ /* 0x000fc8000a0f1413 */
[----:B------:R-:W-:-:S05]  /*1b50*/  F2FP.TF32.F32.PACK_B R21, R21 ;  /* 0x00000015ff15723e */ /* 0x000fca00024050ff */
[----:B------:R0:W-:Y:S01]  /*1b60*/  @P3 STG.E desc[UR12][R8.64], R21 ;  /* 0x0000001508003986 */ /* 0x0001e2000c10190c */
[----:B------:R-:W-:Y:S05]  /*1b70*/  @!P2 BRA `(.L_x_27) ;  /* 0x000000000004a947 */ /* 0x000fea0003800000 */
[----:B------:R1:W5:Y:S02]  /*1b80*/  LDG.E.LTC128B R17, desc[UR12][R6.64+0x4] ;  /* 0x0000040c06117981 */ /* 0x000364000c1e1920 */
.L_x_27:
[----:B------:R-:W-:Y:S05]  /*1b90*/  BSYNC B0 ;  /* 0x0000000000007941 */ /* 0x000fea0003800000 */
.L_x_26:
[----:B------:R-:W-:Y:S01]  /*1ba0*/  USHF.L.U32 UR5, UR6, 0x3, URZ ;  /* 0x0000000306057899 */ /* 0x000fe2000800063f */
[----:B0----5:R-:W-:Y:S01]  /*1bb0*/  LOP3.LUT R21, R17, 0xffffe000, RZ, 0xc0, !PT ;  /* 0xffffe00011157812 */ /* 0x021fe200078ec0ff */
[----:B------:R-:W-:Y:S01]  /*1bc0*/  USHF.L.U64.HI UR4, UR6, 0x3, UR7 ;  /* 0x0000000306047899 */ /* 0x000fe20008010207 */
[----:B------:R-:W-:-:S03]  /*1bd0*/  ISETP.GT.AND P0, PT, R10, 0x8, P0 ;  /* 0x000000080a00780c */ /* 0x000fc60000704270 */
[----:B------:R-:W-:Y:S02]  /*1be0*/  IMAD.U32 R18, RZ, RZ, UR5 ;  /* 0x00000005ff127e24 */ /* 0x000fe4000f8e00ff */
[----:B------:R-:W-:Y:S01]  /*1bf0*/  FMUL R12, R21, R2 ;  /* 0x00000002150c7220 */ /* 0x000fe20000400000 */
[----:B------:R-:W-:-:S03]  /*1c00*/  IMAD.U32 R19, RZ, RZ, UR4 ;  /* 0x00000004ff137e24 */ /* 0x000fc6000f8e00ff */
[----:B------:R-:W-:Y:S01]  /*1c10*/  FFMA R25, R25, R0, R12 ;  /* 0x0000000019197223 */ /* 0x000fe2000000000c */
[----:B------:R-:W-:-:S04]  /*1c20*/  IMAD.WIDE.U32 R14, R14, UR6, R18 ;  /* 0x000000060e0e7c25 */ /* 0x000fc8000f8e0012 */
[----:B------:R-:W-:Y:S02]  /*1c30*/  F2FP.TF32.F32.PACK_B R25, R25 ;  /* 0x00000019ff19723e */ /* 0x000fe400024050ff */
[----:B------:R-:W-:-:S03]  /*1c40*/  IADD3 R14, P3, R4, R14, RZ ;  /* 0x0000000e040e7210 */ /* 0x000fc60007f7e0ff */
[----:B------:R0:W-:Y:S01]  /*1c50*/  @P2 STG.E desc[UR12][R8.64+0x4], R25 ;  /* 0x0000041908002986 */ /* 0x0001e2000c10190c */
[----:B------:R-:W-:Y:S02]  /*1c60*/  IADD3.X R5, R5, R13, R15, P3, !PT ;  /* 0x0000000d05057210 */ /* 0x000fe40001ffe40f */
[----:B------:R-:W-:-:S04]  /*1c70*/  LEA R4, P3, R14, UR8, 0x2 ;  /* 0x000000080e047c11 */ /* 0x000fc8000f8610ff */
[----:B------:R-:W-:-:S05]  /*1c80*/  LEA.HI.X R5, R14, UR9, R5, 0x2, P3 ;  /* 0x000000090e057c11 */ /* 0x000fca00098f1405 */
[----:B------:R-:W2:Y:S01]  /*1c90*/  @P0 LDG.E.LTC128B R17, desc[UR12][R4.64] ;  /* 0x0000000c04110981 */ /* 0x000ea2000c1e1920 */
[C---:B------:R-:W-:Y:S01]  /*1ca0*/  SHF.L.U64.HI R11, R16.reuse, 0x2, R11 ;  /* 0x00000002100b7819 */ /* 0x040fe2000001020b */
[----:B------:R-:W-:Y:S01]  /*1cb0*/  BSSY B0, `(.L_x_28) ;  /* 0x000000b000007945 */ /* 0x000fe20003800000 */
[----:B------:R-:W-:Y:S02]  /*1cc0*/  LEA R12, P2, R16, R8, 0x2 ;  /* 0x00000008100c7211 */ /* 0x000fe400078410ff */
[----:B------:R-:W-:Y:S02]  /*1cd0*/  ISETP.GT.AND P1, PT, R10, 0x8, P1 ;  /* 0x000000080a00780c */ /* 0x000fe40000f24270 */
[----:B--2---:R-:W-:-:S05]  /*1ce0*/  LOP3.LUT R13, R17, 0xffffe000, RZ, 0xc0, !PT ;  /* 0xffffe000110d7812 */ /* 0x004fca00078ec0ff */
[----:B------:R-:W-:-:S04]  /*1cf0*/  FMUL R13, R13, R2 ;  /* 0x000000020d0d7220 */ /* 0x000fc80000400000 */
[----:B------:R-:W-:Y:S01]  /*1d00*/  FFMA R15, R26, R0, R13 ;  /* 0x000000001a0f7223 */ /* 0x000fe2000000000d */
[----:B------:R-:W-:-:S04]  /*1d10*/  IMAD.X R13, R11, 0x1, R9, P2 ;  /* 0x000000010b0d7824 */ /* 0x000fc800010e0609 */
[----:B------:R-:W-:-:S05]  /*1d20*/  F2FP.TF32.F32.PACK_B R15, R15 ;  /* 0x0000000fff0f723e */ /* 0x000fca00024050ff */
[----:B------:R0:W-:Y:S01]  /*1d30*/  @P0 STG.E desc[UR12][R12.64], R15 ;  /* 0x0000000f0c000986 */ /* 0x0001e2000c10190c */
[----:B------:R-:W-:Y:S05]  /*1d40*/  @!P1 BRA `(.L_x_29) ;  /* 0x0000000000049947 */ /* 0x000fea0003800000 */
[----:B------:R2:W5:Y:S02]  /*1d50*/  LDG.E.LTC128B R17, desc[UR12][R4.64+0x4] ;  /* 0x0000040c04117981 */ /* 0x000564000c1e1920 */
.L_x_29:
[----:B------:R-:W-:Y:S05]  /*1d60*/  BSYNC B0 ;  /* 0x0000000000007941 */ /* 0x000fea0003800000 */
.L_x_28:
[----:B-----5:R-:W-:Y:S01]  /*1d70*/  LOP3.LUT R11, R17, 0xffffe000, RZ, 0xc0, !PT ;  /* 0xffffe000110b7812 */ /* 0x020fe200078ec0ff */
[----:B------:R-:W-:Y:S01]  /*1d80*/  BSSY B0, `(.L_x_30) ;  /* 0x0000009000007945 */ /* 0x000fe20003800000 */
[----:B------:R-:W-:-:S03]  /*1d90*/  ISETP.GT.AND P0, PT, R3, 0x8, PT ;  /* 0x000000080300780c */ /* 0x000fc60003f04270 */
[----:B------:R-:W-:Y:S01]  /*1da0*/  FMUL R14, R11, R2 ;  /* 0x000000020b0e7220 */ /* 0x000fe20000400000 */
[----:B------:R-:W-:-:S03]  /*1db0*/  ISETP.GT.AND P2, PT, R10, RZ, P0 ;  /* 0x000000ff0a00720c */ /* 0x000fc60000744270 */
[----:B------:R-:W-:-:S05]  /*1dc0*/  FFMA R27, R27, R0, R14 ;  /* 0x000000001b1b7223 */ /* 0x000fca000000000e */
[----:B------:R-:W-:-:S05]  /*1dd0*/  F2FP.TF32.F32.PACK_B R27, R27 ;  /* 0x0000001bff1b723e */ /* 0x000fca00024050ff */
[----:B------:R3:W-:Y:S01]  /*1de0*/  @P1 STG.E desc[UR12][R12.64+0x4], R27 ;  /* 0x0000041b0c001986 */ /* 0x0007e2000c10190c */
[----:B------:R-:W-:Y:S05]  /*1df0*/  @!P2 BRA `(.L_x_31) ;  /* 0x000000000004a947 */ /* 0x000fea0003800000 */
[----:B------:R4:W5:Y:S02]  /*1e00*/  LDG.E.LTC128B R17, desc[UR12][R6.64+0x20] ;  /* 0x0000200c06117981 */ /* 0x000964000c1e1920 */
.L_x_31:
[----:B------:R-:W-:Y:S05]  /*1e10*/  BSYNC B0 ;  /* 0x0000000000007941 */ /* 0x000fea0003800000 */
.L_x_30:
        /* <DEDUP_REMOVED lines=10> */
.L_x_33:
[----:B------:R-:W-:Y:S05]  /*1ec0*/  BSYNC B0 ;  /* 0x0000000000007941 */ /* 0x000fea0003800000 */
.L_x_32:
[----:B0----5:R-:W-:Y:S01]  /*1ed0*/  LOP3.LUT R11, R17, 0xffffe000, RZ, 0xc0, !PT ;  /* 0xffffe000110b7812 */ /* 0x021fe200078ec0ff */
[----:B------:R-:W-:Y:S01]  /*1ee0*/  BSSY B0, `(.L_x_34) ;  /* 0x0000008000007945 */ /* 0x000fe20003800000 */
[----:B------:R-:W-:-:S03]  /*1ef0*/  ISETP.GT.AND P0, PT, R10, 0x8, P0 ;  /* 0x000000080a00780c */ /* 0x000fc60000704270 */
[----:B------:R-:W-:-:S04]  /*1f00*/  FMUL R14, R11, R2 ;  /* 0x000000020b0e7220 */ /* 0x000fc80000400000 */
[----:B------:R-:W-:-:S05]  /*1f10*/  FFMA R29, R29, R0, R14 ;  /* 0x000000001d1d7223 */ /* 0x000fca000000000e */
[----:B------:R-:W-:-:S05]  /*1f20*/  F2FP.TF32.F32.PACK_B R29, R29 ;  /* 0x0000001dff1d723e */ /* 0x000fca00024050ff */
[----:B------:R0:W-:Y:S01]  /*1f30*/  @P3 STG.E desc[UR12][R8.64+0x24], R29 ;  /* 0x0000241d08003986 */ /* 0x0001e2000c10190c */
[----:B------:R-:W-:Y:S05]  /*1f40*/  @!P0 BRA `(.L_x_35) ;  /* 0x0000000000048947 */ /* 0x000fea0003800000 */
[----:B------:R0:W5:Y:S02]  /*1f50*/  LDG.E.LTC128B R17, desc[UR12][R4.64+0x20] ;  /* 0x0000200c04117981 */ /* 0x000164000c1e1920 */
.L_x_35:
[----:B------:R-:W-:Y:S05]  /*1f60*/  BSYNC B0 ;  /* 0x0000000000007941 */ /* 0x000fea0003800000 */
.L_x_34:
[----:B-----5:R-:W-:Y:S01]  /*1f70*/  LOP3.LUT R11, R17, 0xffffe000, RZ, 0xc0, !PT ;  /* 0xffffe000110b7812 */ /* 0x020fe200078ec0ff */
        /* <DEDUP_REMOVED lines=8> */
.L_x_37:
[----:B------:R-:W-:Y:S05]  /*2000*/  BSYNC B0 ;  /* 0x0000000000007941 */ /* 0x000fea0003800000 */
.L_x_36:
[----:B0----5:R-:W-:Y:S01]  /*2010*/  LOP3.LUT R11, R17, 0xffffe000, RZ, 0xc0, !PT ;  /* 0xffffe000110b7812 */ /* 0x021fe200078ec0ff */
        /* <DEDUP_REMOVED lines=9> */
.L_x_39:
[----:B------:R-:W-:Y:S05]  /*20b0*/  BSYNC B0 ;  /* 0x0000000000007941 */ /* 0x000fea0003800000 */
.L_x_38:
        /* <DEDUP_REMOVED lines=10> */
.L_x_41:
[----:B------:R-:W-:Y:S05]  /*2160*/  BSYNC B0 ;  /* 0x0000000000007941 */ /* 0x000fea0003800000 */
.L_x_40:
        /* <DEDUP_REMOVED lines=9> */
.L_x_43:
[----:B------:R-:W-:Y:S05]  /*2200*/  BSYNC B0 ;  /* 0x0000000000007941 */ /* 0x000fea0003800000 */
.L_x_42:
        /* <DEDUP_REMOVED lines=9> */
.L_x_45:
[----:B------:R-:W-:Y:S05]  /*22a0*/  BSYNC B0 ;  /* 0x0000000000007941 */ /* 0x000fea0003800000 */
.L_x_44:
        /* <DEDUP_REMOVED lines=10> */
.L_x_47:
[----:B------:R-:W-:Y:S05]  /*2350*/  BSYNC B0 ;  /* 0x0000000000007941 */ /* 0x000fea0003800000 */
.L_x_46:
        /* <DEDUP_REMOVED lines=10> */
.L_x_49:
[----:B------:R-:W-:Y:S05]  /*2400*/  BSYNC B0 ;  /* 0x0000000000007941 */ /* 0x000fea0003800000 */
.L_x_48:
        /* <DEDUP_REMOVED lines=9> */
.L_x_51:
[----:B------:R-:W-:Y:S05]  /*24a0*/  BSYNC B0 ;  /* 0x0000000000007941 */ /* 0x000fea0003800000 */
.L_x_50:
        /* <DEDUP_REMOVED lines=9> */
.L_x_53:
[----:B------:R-:W-:Y:S05]  /*2540*/  BSYNC B0 ;  /* 0x0000000000007941 */ /* 0x000fea0003800000 */
.L_x_52:
        /* <DEDUP_REMOVED lines=10> */
.L_x_55:
[----:B------:R-:W-:Y:S05]  /*25f0*/  BSYNC B0 ;  /* 0x0000000000007941 */ /* 0x000fea0003800000 */
.L_x_54:
        /* <DEDUP_REMOVED lines=10> */
.L_x_57:
[----:B------:R-:W-:Y:S05]  /*26a0*/  BSYNC B0 ;  /* 0x0000000000007941 */ /* 0x000fea0003800000 */
.L_x_56:
        /* <DEDUP_REMOVED lines=9> */
.L_x_59:
[----:B------:R-:W-:Y:S05]  /*2740*/  BSYNC B0 ;  /* 0x0000000000007941 */ /* 0x000fea0003800000 */
.L_x_58:
        /* <DEDUP_REMOVED lines=9> */
.L_x_61:
[----:B------:R-:W-:Y:S05]  /*27e0*/  BSYNC B0 ;  /* 0x0000000000007941 */ /* 0x000fea0003800000 */
.L_x_60:
        /* <DEDUP_REMOVED lines=10> */
.L_x_63:
[----:B------:R-:W-:Y:S05]  /*2890*/  BSYNC B0 ;  /* 0x0000000000007941 */ /* 0x000fea0003800000 */
.L_x_62:
        /* <DEDUP_REMOVED lines=10> */
.L_x_65:
[----:B------:R-:W-:Y:S05]  /*2940*/  BSYNC B0 ;  /* 0x0000000000007941 */ /* 0x000fea0003800000 */
.L_x_64:
        /* <DEDUP_REMOVED lines=9> */
.L_x_67:
[----:B------:R-:W-:Y:S05]  /*29e0*/  BSYNC B0 ;  /* 0x0000000000007941 */ /* 0x000fea0003800000 */
.L_x_66:
        /* <DEDUP_REMOVED lines=9> */
.L_x_69:
[----:B------:R-:W-:Y:S05]  /*2a80*/  BSYNC B0 ;  /* 0x0000000000007941 */ /* 0x000fea0003800000 */
.L_x_68:
        /* <DEDUP_REMOVED lines=10> */
.L_x_71:
[----:B------:R-:W-:Y:S05]  /*2b30*/  BSYNC B0 ;  /* 0x0000000000007941 */ /* 0x000fea0003800000 */
.L_x_70:
        /* <DEDUP_REMOVED lines=10> */
.L_x_73:
[----:B------:R-:W-:Y:S05]  /*2be0*/  BSYNC B0 ;  /* 0x0000000000007941 */ /* 0x000fea0003800000 */
.L_x_72:
        /* <DEDUP_REMOVED lines=9> */
.L_x_75:
[----:B------:R-:W-:Y:S05]  /*2c80*/  BSYNC B0 ;  /* 0x0000000000007941 */ /* 0x000fea0003800000 */
.L_x_74:
        /* <DEDUP_REMOVED lines=9> */
.L_x_77:
[----:B------:R-:W-:Y:S05]  /*2d20*/  BSYNC B0 ;  /* 0x0000000000007941 */ /* 0x000fea0003800000 */
.L_x_76:
        /* <DEDUP_REMOVED lines=10> */
.L_x_79:
[----:B------:R-:W-:Y:S05]  /*2dd0*/  BSYNC B0 ;  /* 0x0000000000007941 */ /* 0x000fea0003800000 */
.L_x_78:
        /* <DEDUP_REMOVED lines=10> */
.L_x_81:
[----:B------:R-:W-:Y:S05]  /*2e80*/  BSYNC B0 ;  /* 0x0000000000007941 */ /* 0x000fea0003800000 */
.L_x_80:
        /* <DEDUP_REMOVED lines=9> */
.L_x_83:
[----:B------:R-:W-:Y:S05]  /*2f20*/  BSYNC B0 ;  /* 0x0000000000007941 */ /* 0x000fea0003800000 */
.L_x_82:
        /* <DEDUP_REMOVED lines=9> */
.L_x_85:
[----:B------:R-:W-:Y:S05]  /*2fc0*/  BSYNC B0 ;  /* 0x0000000000007941 */ /* 0x000fea0003800000 */
.L_x_84:
        /* <DEDUP_REMOVED lines=10> */
.L_x_87:
[----:B------:R-:W-:Y:S05]  /*3070*/  BSYNC B0 ;  /* 0x0000000000007941 */ /* 0x000fea0003800000 */
.L_x_86:
        /* <DEDUP_REMOVED lines=10> */
.L_x_89:
[----:B------:R-:W-:Y:S05]  /*3120*/  BSYNC B0 ;  /* 0x0000000000007941 */ /* 0x000fea0003800000 */
.L_x_88:
        /* <DEDUP_REMOVED lines=9> */
.L_x_91:
[----:B------:R-:W-:Y:S05]  /*31c0*/  BSYNC B0 ;  /* 0x0000000000007941 */ /* 0x000fea0003800000 */
.L_x_90:
        /* <DEDUP_REMOVED lines=9> */
.L_x_93:
[----:B------:R-:W-:Y:S05]  /*3260*/  BSYNC B0 ;  /* 0x0000000000007941 */ /* 0x000fea0003800000 */
.L_x_92:
        /* <DEDUP_REMOVED lines=10> */
.L_x_95:
[----:B------:R-:W-:Y:S05]  /*3310*/  BSYNC B0 ;  /* 0x0000000000007941 */ /* 0x000fea0003800000 */
.L_x_94:
        /* <DEDUP_REMOVED lines=10> */
.L_x_97:
[----:B------:R-:W-:Y:S05]  /*33c0*/  BSYNC B0 ;  /* 0x0000000000007941 */ /* 0x000fea0003800000 */
.L_x_96:
        /* <DEDUP_REMOVED lines=9> */
.L_x_99:
[----:B------:R-:W-:Y:S05]  /*3460*/  BSYNC B0 ;  /* 0x0000000000007941 */ /* 0x000fea0003800000 */
.L_x_98:
        /* <DEDUP_REMOVED lines=9> */
.L_x_101:
[----:B------:R-:W-:Y:S05]  /*3500*/  BSYNC B0 ;  /* 0x0000000000007941 */ /* 0x000fea0003800000 */
.L_x_100:
        /* <DEDUP_REMOVED lines=10> */
.L_x_103:
[----:B------:R-:W-:Y:S05]  /*35b0*/  BSYNC B0 ;  /* 0x0000000000007941 */ /* 0x000fea0003800000 */
.L_x_102:
        /* <DEDUP_REMOVED lines=10> */
.L_x_105:
[----:B------:R-:W-:Y:S05]  /*3660*/  BSYNC B0 ;  /* 0x0000000000007941 */ /* 0x000fea0003800000 */
.L_x_104:
        /* <DEDUP_REMOVED lines=9> */
.L_x_107:
[----:B------:R-:W-:Y:S05]  /*3700*/  BSYNC B0 ;  /* 0x0000000000007941 */ /* 0x000fea0003800000 */
.L_x_106:
        /* <DEDUP_REMOVED lines=9> */
.L_x_109:
[----:B------:R-:W-:Y:S05]  /*37a0*/  BSYNC B0 ;  /* 0x0000000000007941 */ /* 0x000fea0003800000 */
.L_x_108:
        /* <DEDUP_REMOVED lines=10> */
.L_x_111:
[----:B------:R-:W-:Y:S05]  /*3850*/  BSYNC B0 ;  /* 0x0000000000007941 */ /* 0x000fea0003800000 */
.L_x_110:
        /* <DEDUP_REMOVED lines=10> */
.L_x_113:
[----:B------:R-:W-:Y:S05]  /*3900*/  BSYNC B0 ;  /* 0x0000000000007941 */ /* 0x000fea0003800000 */
.L_x_112:
        /* <DEDUP_REMOVED lines=9> */
.L_x_115:
[----:B------:R-:W-:Y:S05]  /*39a0*/  BSYNC B0 ;  /* 0x0000000000007941 */ /* 0x000fea0003800000 */
.L_x_114:
        /* <DEDUP_REMOVED lines=9> */
.L_x_117:
[----:B------:R-:W-:Y:S05]  /*3a40*/  BSYNC B0 ;  /* 0x0000000000007941 */ /* 0x000fea0003800000 */
.L_x_116:
        /* <DEDUP_REMOVED lines=10> */
.L_x_119:
[----:B------:R-:W-:Y:S05]  /*3af0*/  BSYNC B0 ;  /* 0x0000000000007941 */ /* 0x000fea0003800000 */
.L_x_118:
        /* <DEDUP_REMOVED lines=10> */
.L_x_121:
[----:B------:R-:W-:Y:S05]  /*3ba0*/  BSYNC B0 ;  /* 0x0000000000007941 */ /* 0x000fea0003800000 */
.L_x_120:
        /* <DEDUP_REMOVED lines=9> */
.L_x_123:
[----:B------:R-:W-:Y:S05]  /*3c40*/  BSYNC B0 ;  /* 0x0000000000007941 */ /* 0x000fea0003800000 */
.L_x_122:
        /* <DEDUP_REMOVED lines=9> */
.L_x_125:
[----:B------:R-:W-:Y:S05]  /*3ce0*/  BSYNC B0 ;  /* 0x0000000000007941 */ /* 0x000fea0003800000 */
.L_x_124:
        /* <DEDUP_REMOVED lines=10> */
.L_x_127:
[----:B------:R-:W-:Y:S05]  /*3d90*/  BSYNC B0 ;  /* 0x0000000000007941 */ /* 0x000fea0003800000 */
.L_x_126:
        /* <DEDUP_REMOVED lines=10> */
.L_x_129:
[----:B------:R-:W-:Y:S05]  /*3e40*/  BSYNC B0 ;  /* 0x0000000000007941 */ /* 0x000fea0003800000 */
.L_x_128:
        /* <DEDUP_REMOVED lines=9> */
.L_x_131:
[----:B------:R-:W-:Y:S05]  /*3ee0*/  BSYNC B0 ;  /* 0x0000000000007941 */ /* 0x000fea0003800000 */
.L_x_130:
        /* <DEDUP_REMOVED lines=9> */
.L_x_133:
[----:B------:R-:W-:Y:S05]  /*3f80*/  BSYNC B0 ;  /* 0x0000000000007941 */ /* 0x000fea0003800000 */
.L_x_132:
        /* <DEDUP_REMOVED lines=10> */
.L_x_135:
[----:B------:R-:W-:Y:S05]  /*4030*/  BSYNC B0 ;  /* 0x0000000000007941 */ /* 0x000fea0003800000 */
.L_x_134:
        /* <DEDUP_REMOVED lines=10> */
.L_x_137:
[----:B------:R-:W-:Y:S05]  /*40e0*/  BSYNC B0 ;  /* 0x0000000000007941 */ /* 0x000fea0003800000 */
.L_x_136:
        /* <DEDUP_REMOVED lines=9> */
.L_x_139:
[----:B------:R-:W-:Y:S05]  /*4180*/  BSYNC B0 ;  /* 0x0000000000007941 */ /* 0x000fea0003800000 */
.L_x_138:
        /* <DEDUP_REMOVED lines=9> */
.L_x_141:
[----:B------:R-:W-:Y:S05]  /*4220*/  BSYNC B0 ;  /* 0x0000000000007941 */ /* 0x000fea0003800000 */
.L_x_140:
        /* <DEDUP_REMOVED lines=10> */
.L_x_143:
[----:B------:R-:W-:Y:S05]  /*42d0*/  BSYNC B0 ;  /* 0x0000000000007941 */ /* 0x000fea0003800000 */
.L_x_142:
        /* <DEDUP_REMOVED lines=10> */
.L_x_145:
[----:B------:R-:W-:Y:S05]  /*4380*/  BSYNC B0 ;  /* 0x0000000000007941 */ /* 0x000fea0003800000 */
.L_x_144:
[----:B-----5:R-:W-:Y:S01]  /*4390*/  LOP3.LUT R3, R17, 0xffffe000, RZ, 0xc0, !PT ;  /* 0xffffe00011037812 */ /* 0x020fe200078ec0ff */
[----:B------:R-:W-:Y:S01]  /*43a0*/  BSSY B0, `(.L_x_146) ;  /* 0x0000008000007945 */ /* 0x000fe20003800000 */
[----:B------:R-:W-:-:S03]  /*43b0*/  ISETP.GT.AND P0, PT, R10, 0x8, P0 ;  /* 0x000000080a00780c */ /* 0x000fc60000704270 */
[----:B01--4-:R-:W-:-:S04]  /*43c0*/  FMUL R6, R3, R2 ;  /* 0x0000000203067220 */ /* 0x013fc80000400000 */
[----:B------:R-:W-:-:S05]  /*43d0*/  FFMA R85, R85, R0, R6 ;  /* 0x0000000055557223 */ /* 0x000fca0000000006 */
[----:B------:R-:W-:-:S05]  /*43e0*/  F2FP.TF32.F32.PACK_B R85, R85 ;  /* 0x00000055ff55723e */ /* 0x000fca00024050ff */
[----:B------:R0:W-:Y:S01]  /*43f0*/  @P3 STG.E desc[UR12][R8.64+0x1e4], R85 ;  /* 0x0001e45508003986 */ /* 0x0001e2000c10190c */
[----:B------:R-:W-:Y:S05]  /*4400*/  @!P0 BRA `(.L_x_147) ;  /* 0x0000000000048947 */ /* 0x000fea0003800000 */
[----:B------:R1:W5:Y:S02]  /*4410*/  LDG.E.LTC128B R17, desc[UR12][R4.64+0x1e0] ;  /* 0x0001e00c04117981 */ /* 0x000364000c1e1920 */
.L_x_147:
[----:B------:R-:W-:Y:S05]  /*4420*/  BSYNC B0 ;  /* 0x0000000000007941 */ /* 0x000fea0003800000 */
.L_x_146:
[----:B-----5:R-:W-:Y:S01]  /*4430*/  LOP3.LUT R3, R17, 0xffffe000, RZ, 0xc0, !PT ;  /* 0xffffe00011037812 */ /* 0x020fe200078ec0ff */
[----:B------:R-:W-:Y:S01]  /*4440*/  @P0 IMAD.MOV.U32 R6, RZ, RZ, R12 ;  /* 0x000000ffff060224 */ /* 0x000fe200078e000c */
[----:B------:R-:W-:Y:S01]  /*4450*/  ISETP.GT.AND P1, PT, R10, 0x8, P1 ;  /* 0x000000080a00780c */ /* 0x000fe20000f24270 */
[----:B------:R-:W-:Y:S01]  /*4460*/  @P0 IMAD.MOV.U32 R7, RZ, RZ, R13 ;  /* 0x000000ffff070224 */ /* 0x000fe200078e000d */
[----:B------:R-:W-:Y:S01]  /*4470*/  BSSY B0, `(.L_x_148) ;  /* 0x0000007000007945 */ /* 0x000fe20003800000 */
[----:B------:R-:W-:-:S04]  /*4480*/  FMUL R3, R3, R2 ;  /* 0x0000000203037220 */ /* 0x000fc80000400000 */
[----:B------:R-:W-:-:S05]  /*4490*/  FFMA R3, R86, R0, R3 ;  /* 0x0000000056037223 */ /* 0x000fca0000000003 */
[----:B------:R-:W-:-:S05]  /*44a0*/  F2FP.TF32.F32.PACK_B R3, R3 ;  /* 0x00000003ff03723e */ /* 0x000fca00024050ff */
[----:B------:R4:W-:Y:S01]  /*44b0*/  @P0 STG.E desc[UR12][R6.64+0x1e0], R3 ;  /* 0x0001e00306000986 */ /* 0x0009e2000c10190c */
[----:B------:R-:W-:Y:S05]  /*44c0*/  @!P1 BRA `(.L_x_149) ;  /* 0x0000000000049947 */ /* 0x000fea0003800000 */
[----:B------:R0:W5:Y:S02]  /*44d0*/  LDG.E.LTC128B R17, desc[UR12][R4.64+0x1e4] ;  /* 0x0001e40c04117981 */ /* 0x000164000c1e1920 */
.L_x_149:
[----:B------:R-:W-:Y:S05]  /*44e0*/  BSYNC B0 ;  /* 0x0000000000007941 */ /* 0x000fea0003800000 */
.L_x_148:
[----:B-----5:R-:W-:-:S05]  /*44f0*/  LOP3.LUT R17, R17, 0xffffe000, RZ, 0xc0, !PT ;  /* 0xffffe00011117812 */ /* 0x020fca00078ec0ff */
[----:B------:R-:W-:-:S04]  /*4500*/  FMUL R2, R17, R2 ;  /* 0x0000000211027220 */ /* 0x000fc80000400000 */
[----:B------:R-:W-:Y:S01]  /*4510*/  FFMA R2, R87, R0, R2 ;  /* 0x0000000057027223 */ /* 0x000fe20000000002 */
[----:B------:R-:W-:Y:S06]  /*4520*/  @!P1 EXIT ;  /* 0x000000000000994d */ /* 0x000fec0003800000 */
[----:B----4-:R-:W-:-:S05]  /*4530*/  F2FP.TF32.F32.PACK_B R3, R2 ;  /* 0x00000002ff03723e */ /* 0x010fca00024050ff */
[----:B------:R-:W-:Y:S01]  /*4540*/  STG.E desc[UR12][R12.64+0x1e4], R3 ;  /* 0x0001e4030c007986 */ /* 0x000fe2000c10190c */
[----:B------:R-:W-:Y:S05]  /*4550*/  EXIT ;  /* 0x000000000000794d */ /* 0x000fea0003800000 */
.L_x_25:
[----:B------:R-:W-:Y:S01]  /*4560*/  ULDC.64 UR4, c[0x0][0x5c8] ;  /* 0x0001720000047ab9 */ /* 0x000fe20000000a00 */
[-C--:B--2---:R-:W-:Y:S01]  /*4570*/  FMUL R9, R24, R0.reuse ;  /* 0x0000000018097220 */ /* 0x084fe20000400000 */
[----:B------:R-:W-:Y:S01]  /*4580*/  LEA R4, P1, R12, UR4, 0x2 ;  /* 0x000000040c047c11 */ /* 0x000fe2000f8210ff */
[-C--:B------:R-:W-:Y:S01]  /*4590*/  FMUL R25, R25, R0.reuse ;  /* 0x0000000019197220 */ /* 0x080fe20000400000 */
[----:B------:R-:W-:Y:S01]  /*45a0*/  ISETP.GT.AND P2, PT, R3, 0x1, PT ;  /* 0x000000010300780c */ /* 0x000fe20003f44270 */
[-C--:B------:R-:W-:Y:S01]  /*45b0*/  FMUL R13, R26, R0.reuse ;  /* 0x000000001a0d7220 */ /* 0x080fe20000400000 */
[----:B------:R-:W-:Y:S01]  /*45c0*/  F2FP.TF32.F32.PACK_B R9, R9 ;  /* 0x00000009ff09723e */ /* 0x000fe200024050ff */
[-C--:B------:R-:W-:Y:S01]  /*45d0*/  FMUL R27, R27, R0.reuse ;  /* 0x000000001b1b7220 */ /* 0x080fe20000400000 */
[----:B------:R-:W-:Y:S01]  /*45e0*/  LEA.HI.X R5, R12, UR5, R19, 0x2, P1 ;  /* 0x000000050c057c11 */ /* 0x000fe200088f1413 */
[-C--:B------:R-:W-:Y:S01]  /*45f0*/  FMUL R29, R29, R0.reuse ;  /* 0x000000001d1d7220 */ /* 0x080fe20000400000 */
[C---:B------:R-:W-:Y:S01]  /*4600*/  ISETP.GT.AND P4, PT, R10.reuse, RZ, P2 ;  /* 0x000000ff0a00720c */ /* 0x040fe20001784270 */
[-C--:B------:R-:W-:Y:S01]  /*4610*/  FMUL R31, R31, R0.reuse ;  /* 0x000000001f1f7220 */ /* 0x080fe20000400000 */
[----:B------:R-:W-:Y:S01]  /*4620*/  ISETP.GT.AND P1, PT, R10, 0x8, P0 ;  /* 0x000000080a00780c */ /* 0x000fe20000724270 */
[----:B------:R0:W-:Y:S01]  /*4630*/  @P3 STG.E desc[UR12][R4.64], R9 ;  /* 0x0000000904003986 */ /* 0x0001e2000c10190c */
[C---:B------:R-:W-:Y:S01]  /*4640*/  SHF.L.U64.HI R11, R16.reuse, 0x2, R11 ;  /* 0x00000002100b7819 */ /* 0x040fe2000001020b */
[----:B------:R-:W-:Y:S01]  /*4650*/  FMUL R33, R33, R0 ;  /* 0x0000000021217220 */ /* 0x000fe20000400000 */
[----:B------:R-:W-:Y:S01]  /*4660*/  LEA R6, P3, R16, R4, 0x2 ;  /* 0x0000000410067211 */ /* 0x000fe200078610ff */
[-C--:B------:R-:W-:Y:S01]  /*4670*/  FMUL R35, R35, R0.reuse ;  /* 0x0000000023237220 */ /* 0x080fe20000400000 */
[----:B------:R-:W-:Y:S01]  /*4680*/  ISETP.GT.AND P2, PT, R10, 0x8, P2 ;  /* 0x000000080a00780c */ /* 0x000fe20001744270 */
[-C--:B------:R-:W-:Y:S01]  /*4690*/  FMUL R37, R37, R0.reuse ;  /* 0x0000000025257220 */ /* 0x080fe20000400000 */
[----:B------:R-:W-:Y:S01]  /*46a0*/  F2FP.TF32.F32.PACK_B R25, R25 ;  /* 0x00000019ff19723e */ /* 0x000fe200024050ff */
[----:B------:R-:W-:Y:S01]  /*46b0*/  IMAD.X R7, R11, 0x1, R5, P3 ;  /* 0x000000010b077824 */ /* 0x000fe200018e0605 */
[----:B------:R-:W-:Y:S01]  /*46c0*/  F2FP.TF32.F32.PACK_B R13, R13 ;  /* 0x0000000dff0d723e */ /* 0x000fe200024050ff */
[-C--:B------:R-:W-:Y:S01]  /*46d0*/  FMUL R11, R30, R0.reuse ;  /* 0x000000001e0b7220 */ /* 0x080fe20000400000 */
[C---:B------:R-:W-:Y:S01]  /*46e0*/  ISETP.GT.AND P0, PT, R3.reuse, 0x8, PT ;  /* 0x000000080300780c */ /* 0x040fe20003f04270 */
[----:B------:R-:W-:Y:S01]  /*46f0*/  @P4 STG.E desc[UR12][R4.64+0x4], R25 ;  /* 0x0000041904004986 */ /* 0x000fe2000c10190c */
[----:B------:R-:W-:Y:S01]  /*4700*/  ISETP.GT.AND P3, PT, R3, 0x9, PT ;  /* 0x000000090300780c */ /* 0x000fe20003f64270 */
[-C--:B0-----:R-:W-:Y:S01]  /*4710*/  FMUL R9, R28, R0.reuse ;  /* 0x000000001c097220 */ /* 0x081fe20000400000 */
[C---:B------:R-:W-:Y:S01]  /*4720*/  ISETP.GT.AND P4, PT, R10.reuse, RZ, P0 ;  /* 0x000000ff0a00720c */ /* 0x040fe20000784270 */
[----:B------:R0:W-:Y:S01]  /*4730*/  @P1 STG.E desc[UR12][R6.64], R13 ;  /* 0x0000000d06001986 */ /* 0x0001e2000c10190c */
[----:B------:R-:W-:Y:S01]  /*4740*/  F2FP.TF32.F32.PACK_B R27, R27 ;  /* 0x0000001bff1b723e */ /* 0x000fe200024050ff */
[-C--:B------:R-:W-:Y:S01]  /*4750*/  FMUL R39, R39, R0.reuse ;  /* 0x0000000027277220 */ /* 0x080fe20000400000 */
[C---:B------:R-:W-:Y:S01]  /*4760*/  ISETP.GT.AND P1, PT, R10.reuse, RZ, P3 ;  /* 0x000000ff0a00720c */ /* 0x040fe20001f24270 */
[-C--:B------:R-:W-:Y:S01]  /*4770*/  FMUL R41, R41, R0.reuse ;  /* 0x0000000029297220 */ /* 0x080fe20000400000 */
[----:B------:R-:W-:Y:S01]  /*4780*/  F2FP.TF32.F32.PACK_B R9, R9 ;  /* 0x00000009ff09723e */ /* 0x000fe200024050ff */
[----:B------:R-:W-:Y:S01]  /*4790*/  @P2 STG.E desc[UR12][R6.64+0x4], R27 ;  /* 0x0000041b06002986 */ /* 0x000fe2000c10190c */
[C---:B------:R-:W-:Y:S01]  /*47a0*/  ISETP.GT.AND P2, PT, R10.reuse, 0x8, P0 ;  /* 0x000000080a00780c */ /* 0x040fe20000744270 */
[-C--:B------:R-:W-:Y:S01]  /*47b0*/  FMUL R43, R43, R0.reuse ;  /* 0x000000002b2b7220 */ /* 0x080fe20000400000 */
[----:B------:R-:W-:Y:S01]  /*47c0*/  ISETP.GT.AND P0, PT, R3, 0x10, PT ;  /* 0x000000100300780c */ /* 0x000fe20003f04270 */
[-C--:B------:R-:W-:Y:S01]  /*47d0*/  FMUL R45, R45, R0.reuse ;  /* 0x000000002d2d7220 */ /* 0x080fe20000400000 */
[----:B------:R-:W-:Y:S01]  /*47e0*/  F2FP.TF32.F32.PACK_B R29, R29 ;  /* 0x0000001dff1d723e */ /* 0x000fe200024050ff */
[----:B------:R1:W-:Y:S01]  /*47f0*/  @P4 STG.E desc[UR12][R4.64+0x20], R9 ;  /* 0x0000200904004986 */ /* 0x0003e2000c10190c */
[----:B------:R-:W-:Y:S01]  /*4800*/  ISETP.GT.AND P3, PT, R10, 0x8, P3 ;  /* 0x000000080a00780c */ /* 0x000fe20001f64270 */
[-C--:B0-----:R-:W-:Y:S01]  /*4810*/  FMUL R13, R34, R0.reuse ;  /* 0x00000000220d7220 */ /* 0x081fe20000400000 */
[C---:B------:R-:W-:Y:S01]  /*4820*/  ISETP.GT.AND P5, PT, R10.reuse, RZ, P0 ;  /* 0x000000ff0a00720c */ /* 0x040fe200007a4270 */
[----:B------:R-:W-:Y:S01]  /*4830*/  @P1 STG.E desc[UR12][R4.64+0x24], R29 ;  /* 0x0000241d04001986 */ /* 0x000fe2000c10190c */
[----:B------:R-:W-:Y:S01]  /*4840*/  F2FP.TF32.F32.PACK_B R11, R11 ;  /* 0x0000000bff0b723e */ /* 0x000fe200024050ff */
[-C--:B------:R-:W-:Y:S01]  /*4850*/  FMUL R47, R47, R0.reuse ;  /* 0x000000002f2f7220 */ /* 0x080fe20000400000 */
[----:B------:R-:W-:Y:S01]  /*4860*/  ISETP.GT.AND P1, PT, R3, 0x11, PT ;  /* 0x000000110300780c */ /* 0x000fe20003f24270 */
[-C--:B------:R-:W-:Y:S01]  /*4870*/  FMUL R49, R49, R0.reuse ;  /* 0x0000000031317220 */ /* 0x080fe20000400000 */
[----:B------:R-:W-:Y:S01]  /*4880*/  F2FP.TF32.F32.PACK_B R31, R31 ;  /* 0x0000001fff1f723e */ /* 0x000fe200024050ff */
[----:B------:R0:W-:Y:S01]  /*4890*/  @P2 STG.E desc[UR12][R6.64+0x20], R11 ;  /* 0x0000200b06002986 */ /* 0x0001e2000c10190c */
[----:B------:R-:W-:Y:S01]  /*48a0*/  ISETP.GT.AND P4, PT, R10, RZ, P1 ;  /* 0x000000ff0a00720c */ /* 0x000fe20000f84270 */
[-C--:B-1----:R-:W-:Y:S01]  /*48b0*/  FMUL R9, R32, R0.reuse ;  /* 0x0000000020097220 */ /* 0x082fe20000400000 */
[C---:B------:R-:W-:Y:S01]  /*48c0*/  ISETP.GT.AND P2, PT, R10.reuse, 0x8, P0 ;  /* 0x000000080a00780c */ /* 0x040fe20000744270 */
[----:B------:R-:W-:Y:S01]  /*48d0*/  @P3 STG.E desc[UR12][R6.64+0x24], R31 ;  /* 0x0000241f06003986 */ /* 0x000fe2000c10190c */
[----:B------:R-:W-:Y:S01]  /*48e0*/  ISETP.GT.AND P0, PT, R3, 0x18, PT ;  /* 0x000000180300780c */ /* 0x000fe20003f04270 */
[-C--:B------:R-:W-:Y:S01]  /*48f0*/  FMUL R51, R51, R0.reuse ;  /* 0x0000000033337220 */ /* 0x080fe20000400000 */
[----:B------:R-:W-:Y:S01]  /*4900*/  F2FP.TF32.F32.PACK_B R9, R9 ;  /* 0x00000009ff09723e */ /* 0x000fe200024050ff */
[-C--:B------:R-:W-:Y:S01]  /*4910*/  FMUL R53, R53, R0.reuse ;  /* 0x0000000035357220 */ /* 0x080fe20000400000 */
[C---:B------:R-:W-:Y:S01]  /*4920*/  ISETP.GT.AND P3, PT, R10.reuse, 0x8, P1 ;  /* 0x000000080a00780c */ /* 0x040fe20000f64270 */
[-C--:B------:R-:W-:Y:S01]  /*4930*/  FMUL R55, R55, R0.reuse ;  /* 0x0000000037377220 */ /* 0x080fe20000400000 */
[----:B------:R-:W-:Y:S01]  /*4940*/  F2FP.TF32.F32.PACK_B R33, R33 ;  /* 0x00000021ff21723e */ /* 0x000fe200024050ff */
[----:B------:R1:W-:Y:S01]  /*4950*/  @P5 STG.E desc[UR12][R4.64+0x40], R9 ;  /* 0x0000400904005986 */ /* 0x0003e2000c10190c */
[----:B------:R-:W-:Y:S01]  /*4960*/  ISETP.GT.AND P5, PT, R10, RZ, P0 ;  /* 0x000000ff0a00720c */ /* 0x000fe200007a4270 */
[-C--:B0-----:R-:W-:Y:S01]  /*4970*/  FMUL R11, R38, R0.reuse ;  /* 0x00000000260b7220 */ /* 0x081fe20000400000 */
[----:B------:R-:W-:Y:S01]  /*4980*/  F2FP.TF32.F32.PACK_B R13, R13 ;  /* 0x0000000dff0d723e */ /* 0x000fe200024050ff */
[----:B------:R-:W-:Y:S01]  /*4990*/  @P4 STG.E desc[UR12][R4.64+0x44], R33 ;  /* 0x0000442104004986 */ /* 0x000fe2000c10190c */
[----:B------:R-:W-:Y:S01]  /*49a0*/  ISETP.GT.AND P1, PT, R3, 0x19, PT ;  /* 0x000000190300780c */ /* 0x000fe20003f24270 */
[-C--:B------:R-:W-:Y:S01]  /*49b0*/  FMUL R57, R57, R0.reuse ;  /* 0x0000000039397220 */ /* 0x080fe20000400000 */
[----:B------:R-:W-:Y:S01]  /*49c0*/  F2FP.TF32.F32.PACK_B R35, R35 ;  /* 0x00000023ff23723e */ /* 0x000fe200024050ff */
[----:B------:R0:W-:Y:S01]  /*49d0*/  @P2 STG.E desc[UR12][R6.64+0x40], R13 ;  /* 0x0000400d06002986 */ /* 0x0001e2000c10190c */
[C---:B------:R-:W-:Y:S01]  /*49e0*/  ISETP.GT.AND P4, PT, R10.reuse, RZ, P1 ;  /* 0x000000ff0a00720c */ /* 0x040fe20000f84270 */
[-C--:B------:R-:W-:Y:S01]  /*49f0*/  FMUL R59, R59, R0.reuse ;  /* 0x000000003b3b7220 */ /* 0x080fe20000400000 */
[----:B------:R-:W-:Y:S01]  /*4a00*/  ISETP.GT.AND P2, PT, R10, 0x8, P0 ;  /* 0x000000080a00780c */ /* 0x000fe20000744270 */
[-C--:B-1----:R-:W-:Y:S01]  /*4a10*/  FMUL R9, R36, R0.reuse ;  /* 0x0000000024097220 */ /* 0x082fe20000400000 */
[----:B------:R-:W-:Y:S01]  /*4a20*/  ISETP.GT.AND P0, PT, R3, 0x20, PT ;  /* 0x000000200300780c */ /* 0x000fe20003f04270 */
[----:B------:R-:W-:Y:S01]  /*4a30*/  @P3 STG.E desc[UR12][R6.64+0x44], R35 ;  /* 0x0000442306003986 */ /* 0x000fe2000c10190c */
[----:B------:R-:W-:Y:S01]  /*4a40*/  ISETP.GT.AND P3, PT, R10, 0x8, P1 ;  /* 0x000000080a00780c */ /* 0x000fe20000f64270 */
[-C--:B------:R-:W-:Y:S01]  /*4a50*/  FMUL R61, R61, R0.reuse ;  /* 0x000000003d3d7220 */ /* 0x080fe20000400000 */
[----:B------:R-:W-:Y:S01]  /*4a60*/  F2FP.TF32.F32.PACK_B R9, R9 ;  /* 0x00000009ff09723e */ /* 0x000fe200024050ff */
[-C--:B------:R-:W-:Y:S01]  /*4a70*/  FMUL R63, R63, R0.reuse ;  /* 0x000000003f3f7220 */ /* 0x080fe20000400000 */
[----:B------:R-:W-:Y:S01]  /*4a80*/  F2FP.TF32.F32.PACK_B R37, R37 ;  /* 0x00000025ff25723e */ /* 0x000fe200024050ff */
[-C--:B0-----:R-:W-:Y:S01]  /*4a90*/  FMUL R13, R42, R0.reuse ;  /* 0x000000002a0d7220 */ /* 0x081fe20000400000 */
[----:B------:R-:W-:Y:S01]  /*4aa0*/  F2FP.TF32.F32.PACK_B R11, R11 ;  /* 0x0000000bff0b723e */ /* 0x000fe200024050ff */
[----:B------:R0:W-:Y:S01]  /*4ab0*/  @P5 STG.E desc[UR12][R4.64+0x60], R9 ;  /* 0x0000600904005986 */ /* 0x0001e2000c10190c */
[C---:B------:R-:W-:Y:S01]  /*4ac0*/  ISETP.GT.AND P5, PT, R10.reuse, RZ, P0 ;  /* 0x000000ff0a00720c */ /* 0x040fe200007a4270 */
[-C--:B------:R-:W-:Y:S01]  /*4ad0*/  FMUL R65, R65, R0.reuse ;  /* 0x0000000041417220 */ /* 0x080fe20000400000 */
[----:B------:R-:W-:Y:S01]  /*4ae0*/  ISETP.GT.AND P1, PT, R3, 0x21, PT ;  /* 0x000000210300780c */ /* 0x000fe20003f24270 */
[----:B------:R-:W-:Y:S01]  /*4af0*/  @P4 STG.E desc[UR12][R4.64+0x64], R37 ;  /* 0x0000642504004986 */ /* 0x000fe2000c10190c */
[----:B------:R-:W-:Y:S01]  /*4b00*/  F2FP.TF32.F32.PACK_B R39, R39 ;  /* 0x00000027ff27723e */ /* 0x000fe200024050ff */
[-C--:B------:R-:W-:Y:S01]  /*4b10*/  FMUL R67, R67, R0.reuse ;  /* 0x0000000043437220 */ /* 0x080fe20000400000 */
[C---:B------:R-:W-:Y:S01]  /*4b20*/  ISETP.GT.AND P4, PT, R10.reuse, RZ, P1 ;  /* 0x000000ff0a00720c */ /* 0x040fe20000f84270 */
[----:B------:R1:W-:Y:S01]  /*4b30*/  @P2 STG.E desc[UR12][R6.64+0x60], R11 ;  /* 0x0000600b06002986 */ /* 0x0003e2000c10190c */
[----:B------:R-:W-:Y:S01]  /*4b40*/  ISETP.GT.AND P2, PT, R10, 0x8, P0 ;  /* 0x000000080a00780c */ /* 0x000fe20000744270 */
[-C--:B------:R-:W-:Y:S01]  /*4b50*/  FMUL R69, R69, R0.reuse ;  /* 0x0000000045457220 */ /* 0x080fe20000400000 */
[----:B------:R-:W-:Y:S01]  /*4b60*/  ISETP.GT.AND P0, PT, R3, 0x28, PT ;  /* 0x000000280300780c */ /* 0x000fe20003f04270 */
[-C--:B0-----:R-:W-:Y:S01]  /*4b70*/  FMUL R9, R40, R0.reuse ;  /* 0x0000000028097220 */ /* 0x081fe20000400000 */
[----:B------:R-:W-:Y:S01]  /*4b80*/  @P3 STG.E desc[UR12][R6.64+0x64], R39 ;  /* 0x0000642706003986 */ /* 0x000fe2000c10190c */
[----:B------:R-:W-:Y:S01]  /*4b90*/  ISETP.GT.AND P3, PT, R10, 0x8, P1 ;  /* 0x000000080a00780c */ /* 0x000fe20000f64270 */
[-C--:B------:R-:W-:Y:S01]  /*4ba0*/  FMUL R71, R71, R0.reuse ;  /* 0x0000000047477220 */ /* 0x080fe20000400000 */
[----:B------:R-:W-:Y:S01]  /*4bb0*/  F2FP.TF32.F32.PACK_B R41, R41 ;  /* 0x00000029ff29723e */ /* 0x000fe200024050ff */
[-C--:B------:R-:W-:Y:S01]  /*4bc0*/  FMUL R73, R73, R0.reuse ;  /* 0x0000000049497220 */ /* 0x080fe20000400000 */
[----:B------:R-:W-:Y:S01]  /*4bd0*/  F2FP.TF32.F32.PACK_B R9, R9 ;  /* 0x00000009ff09723e */ /* 0x000fe200024050ff */
[-C--:B------:R-:W-:Y:S01]  /*4be0*/  FMUL R75, R75, R0.reuse ;  /* 0x000000004b4b7220 */ /* 0x080fe20000400000 */
[----:B------:R-:W-:Y:S01]  /*4bf0*/  F2FP.TF32.F32.PACK_B R13, R13 ;  /* 0x0000000dff0d723e */ /* 0x000fe200024050ff */
[-C--:B-1----:R-:W-:Y:S01]  /*4c00*/  FMUL R11, R46, R0.reuse ;  /* 0x000000002e0b7220 */ /* 0x082fe20000400000 */
[----:B------:R-:W-:Y:S01]  /*4c10*/  ISETP.GT.AND P1, PT, R3, 0x29, PT ;  /* 0x000000290300780c */ /* 0x000fe20003f24270 */
[----:B------:R0:W-:Y:S01]  /*4c20*/  @P5 STG.E desc[UR12][R4.64+0x80], R9 ;  /* 0x0000800904005986 */ /* 0x0001e2000c10190c */
[C---:B------:R-:W-:Y:S01]  /*4c30*/  ISETP.GT.AND P5, PT, R10.reuse, RZ, P0 ;  /* 0x000000ff0a00720c */ /* 0x040fe200007a4270 */
[-C--:B------:R-:W-:Y:S01]  /*4c40*/  FMUL R77, R77, R0.reuse ;  /* 0x000000004d4d7220 */ /* 0x080fe20000400000 */
[----:B------:R-:W-:Y:S01]  /*4c50*/  F2FP.TF32.F32.PACK_B R43, R43 ;  /* 0x0000002bff2b723e */ /* 0x000fe200024050ff */
[----:B------:R-:W-:Y:S01]  /*4c60*/  @P4 STG.E desc[UR12][R4.64+0x84], R41 ;  /* 0x0000842904004986 */ /* 0x000fe2000c10190c */
[C---:B------:R-:W-:Y:S01]  /*4c70*/  ISETP.GT.AND P4, PT, R10.reuse, RZ, P1 ;  /* 0x000000ff0a00720c */ /* 0x040fe20000f84270 */
[-C--:B------:R-:W-:Y:S01]  /*4c80*/  FMUL R79, R79, R0.reuse ;  /* 0x000000004f4f7220 */ /* 0x080fe20000400000 */
[----:B------:R-:W-:Y:S01]  /*4c90*/  F2FP.TF32.F32.PACK_B R45, R45 ;  /* 0x0000002dff2d723e */ /* 0x000fe200024050ff */
        /* <DEDUP_REMOVED lines=12> */
[----:B------:R-:W-:Y:S01]  /*4d60*/  ISETP.GT.AND P1, PT, R3, 0x31, PT ;  /* 0x000000310300780c */ /* 0x000fe20003f24270 */
[-C--:B-1----:R-:W-:Y:S01]  /*4d70*/  FMUL R13, R50, R0.reuse ;  /* 0x00000000320d7220 */ /* 0x082fe20000400000 */
[----:B------:R-:W-:Y:S01]  /*4d80*/  F2FP.TF32.F32.PACK_B R47, R47 ;  /* 0x0000002fff2f723e */ /* 0x000fe200024050ff */
[----:B------:R0:W-:Y:S01]  /*4d90*/  @P5 STG.E desc[UR12][R4.64+0xa0], R9 ;  /* 0x0000a00904005986 */ /* 0x0001e2000c10190c */
[----:B------:R-:W-:Y:S01]  /*4da0*/  ISETP.GT.AND P5, PT, R10, RZ, P0 ;  /* 0x000000ff0a00720c */ /* 0x000fe200007a4270 */
[----:B------:R-:W-:Y:S01]  /*4db0*/  FMUL R17, R86, R0 ;  /* 0x0000000056117220 */ /* 0x000fe20000400000 */
[----:B------:R-:W-:Y:S01]  /*4dc0*/  F2FP.TF32.F32.PACK_B R49, R49 ;  /* 0x00000031ff31723e */ /* 0x000fe200024050ff */
[----:B------:R-:W-:Y:S01]  /*4dd0*/  @P4 STG.E desc[UR12][R4.64+0xa4], R45 ;  /* 0x0000a42d04004986 */ /* 0x000fe2000c10190c */
[----:B------:R-:W-:-:S02]  /*4de0*/  ISETP.GT.AND P4, PT, R10, RZ, P1 ;  /* 0x000000ff0a00720c */ /* 0x000fc40000f84270 */
[----:B------:R-:W-:Y:S01]  /*4df0*/  F2FP.TF32.F32.PACK_B R13, R13 ;  /* 0x0000000dff0d723e */ /* 0x000fe200024050ff */
[----:B------:R1:W-:Y:S01]  /*4e00*/  @P2 STG.E desc[UR12][R6.64+0xa0], R11 ;  /* 0x0000a00b06002986 */ /* 0x0003e2000c10190c */
[----:B------:R-:W-:Y:S02]  /*4e10*/  ISETP.GT.AND P2, PT, R10, 0x8, P0 ;  /* 0x000000080a00780c */ /* 0x000fe40000744270 */
[C---:B------:R-:W-:Y:S01]  /*4e20*/  ISETP.GT.AND P0, PT, R3.reuse, 0x38, PT ;  /* 0x000000380300780c */ /* 0x040fe20003f04270 */
[----:B0-----:R-:W-:Y:S01]  /*4e30*/  FMUL R9, R48, R0 ;  /* 0x0000000030097220 */ /* 0x001fe20000400000 */
[----:B------:R-:W-:Y:S01]  /*4e40*/  @P3 STG.E desc[UR12][R6.64+0xa4], R47 ;  /* 0x0000a42f06003986 */ /* 0x000fe2000c10190c */
[----:B------:R-:W-:Y:S02]  /*4e50*/  ISETP.GT.AND P3, PT, R10, 0x8, P1 ;  /* 0x000000080a00780c */ /* 0x000fe40000f64270 */
[----:B------:R-:W-:Y:S02]  /*4e60*/  ISETP.GT.AND P1, PT, R3, 0x39, PT ;  /* 0x000000390300780c */ /* 0x000fe40003f24270 */
[----:B------:R-:W-:-:S02]  /*4e70*/  F2FP.TF32.F32.PACK_B R9, R9 ;  /* 0x00000009ff09723e */ /* 0x000fc400024050ff */
[----:B------:R-:W-:Y:S01]  /*4e80*/  F2FP.TF32.F32.PACK_B R51, R51 ;  /* 0x00000033ff33723e */ /* 0x000fe200024050ff */
[----:B-1----:R-:W-:Y:S01]  /*4e90*/  FMUL R11, R54, R0 ;  /* 0x00000000360b7220 */ /* 0x002fe20000400000 */
[----:B------:R-:W-:Y:S01]  /*4ea0*/  F2FP.TF32.F32.PACK_B R53, R53 ;  /* 0x00000035ff35723e */ /* 0x000fe200024050ff */
[----:B------:R0:W-:Y:S01]  /*4eb0*/  @P5 STG.E desc[UR12][R4.64+0xc0], R9 ;  /* 0x0000c00904005986 */ /* 0x0001e2000c10190c */
[C---:B------:R-:W-:Y:S02]  /*4ec0*/  ISETP.GT.AND P5, PT, R10.reuse, RZ, P0 ;  /* 0x000000ff0a00720c */ /* 0x040fe400007a4270 */
[----:B------:R-:W-:Y:S01]  /*4ed0*/  F2FP.TF32.F32.PACK_B R11, R11 ;  /* 0x0000000bff0b723e */ /* 0x000fe200024050ff */
[----:B------:R-:W-:Y:S01]  /*4ee0*/  @P4 STG.E desc[UR12][R4.64+0xc4], R49 ;  /* 0x0000c43104004986 */ /* 0x000fe2000c10190c */
[C---:B------:R-:W-:Y:S02]  /*4ef0*/  ISETP.GT.AND P4, PT, R10.reuse, RZ, P1 ;  /* 0x000000ff0a00720c */ /* 0x040fe40000f84270 */
[----:B------:R-:W-:Y:S01]  /*4f00*/  F2FP.TF32.F32.PACK_B R55, R55 ;  /* 0x00000037ff37723e */ /* 0x000fe200024050ff */
[----:B------:R1:W-:Y:S01]  /*4f10*/  @P2 STG.E desc[UR12][R6.64+0xc0], R13 ;  /* 0x0000c00d06002986 */ /* 0x0003e2000c10190c */
[----:B------:R-:W-:-:S02]  /*4f20*/  ISETP.GT.AND P2, PT, R10, 0x8, P0 ;  /* 0x000000080a00780c */ /* 0x000fc40000744270 */
[C---:B------:R-:W-:Y:S01]  /*4f30*/  ISETP.GT.AND P0, PT, R3.reuse, 0x40, PT ;  /* 0x000000400300780c */ /* 0x040fe20003f04270 */
[-C--:B0-----:R-:W-:Y:S01]  /*4f40*/  FMUL R9, R52, R0.reuse ;  /* 0x0000000034097220 */ /* 0x081fe20000400000 */
[----:B------:R-:W-:Y:S01]  /*4f50*/  @P3 STG.E desc[UR12][R6.64+0xc4], R51 ;  /* 0x0000c43306003986 */ /* 0x000fe2000c10190c */
[----:B------:R-:W-:Y:S02]  /*4f60*/  ISETP.GT.AND P3, PT, R10, 0x8, P1 ;  /* 0x000000080a00780c */ /* 0x000fe40000f64270 */
[----:B------:R-:W-:Y:S02]  /*4f70*/  ISETP.GT.AND P1, PT, R3, 0x41, PT ;  /* 0x000000410300780c */ /* 0x000fe40003f24270 */
[----:B------:R-:W-:Y:S01]  /*4f80*/  F2FP.TF32.F32.PACK_B R9, R9 ;  /* 0x00000009ff09723e */ /* 0x000fe200024050ff */
[----:B-1----:R-:W-:Y:S01]  /*4f90*/  FMUL R13, R58, R0 ;  /* 0x000000003a0d7220 */ /* 0x002fe20000400000 */
[----:B------:R-:W-:-:S03]  /*4fa0*/  F2FP.TF32.F32.PACK_B R57, R57 ;  /* 0x00000039ff39723e */ /* 0x000fc600024050ff */
[----:B------:R0:W-:Y:S01]  /*4fb0*/  @P5 STG.E desc[UR12][R4.64+0xe0], R9 ;  /* 0x0000e00904005986 */ /* 0x0001e2000c10190c */
[C---:B------:R-:W-:Y:S02]  /*4fc0*/  ISETP.GT.AND P5, PT, R10.reuse, RZ, P0 ;  /* 0x000000ff0a00720c */ /* 0x040fe400007a4270 */
[----:B------:R-:W-:Y:S01]  /*4fd0*/  F2FP.TF32.F32.PACK_B R13, R13 ;  /* 0x0000000dff0d723e */ /* 0x000fe200024050ff */
[----:B------:R-:W-:Y:S01]  /*4fe0*/  @P4 STG.E desc[UR12][R4.64+0xe4], R53 ;  /* 0x0000e43504004986 */ /* 0x000fe2000c10190c */
[C---:B------:R-:W-:Y:S02]  /*4ff0*/  ISETP.GT.AND P4, PT, R10.reuse, RZ, P1 ;  /* 0x000000ff0a00720c */ /* 0x040fe40000f84270 */
[----:B------:R-:W-:Y:S01]  /*5000*/  F2FP.TF32.F32.PACK_B R59, R59 ;  /* 0x0000003bff3b723e */ /* 0x000fe200024050ff */
[----:B------:R1:W-:Y:S01]  /*5010*/  @P2 STG.E desc[UR12][R6.64+0xe0], R11 ;  /* 0x0000e00b06002986 */ /* 0x0003e2000c10190c */
[----:B------:R-:W-:Y:S02]  /*5020*/  ISETP.GT.AND P2, PT, R10, 0x8, P0 ;  /* 0x000000080a00780c */ /* 0x000fe40000744270 */
[----:B------:R-:W-:Y:S01]  /*5030*/  ISETP.GT.AND P0, PT, R3, 0x48, PT ;  /* 0x000000480300780c */ /* 0x000fe20003f04270 */
[----:B0-----:R-:W-:Y:S01]  /*5040*/  FMUL R9, R56, R0 ;  /* 0x0000000038097220 */ /* 0x001fe20000400000 */
[----:B------:R-:W-:Y:S01]  /*5050*/  @P3 STG.E desc[UR12][R6.64+0xe4], R55 ;  /* 0x0000e43706003986 */ /* 0x000fe2000c10190c */
[----:B------:R-:W-:-:S02]  /*5060*/  ISETP.GT.AND P3, PT, R10, 0x8, P1 ;  /* 0x000000080a00780c */ /* 0x000fc40000f64270 */
        /* <DEDUP_REMOVED lines=54> */
[C---:B------:R-:W-:Y:S01]  /*53d0*/  ISETP.GT.AND P0, PT, R10.reuse, 0x8, P0 ;  /* 0x000000080a00780c */ /* 0x040fe20000704270 */
[----:B------:R-:W-:Y:S01]  /*53e0*/  @P4 STG.E desc[UR12][R4.64+0x164], R69 ;  /* 0x0001644504004986 */ /* 0x000fe2000c10190c */
[----:B------:R-:W-:Y:S02]  /*53f0*/  ISETP.GT.AND P4, PT, R3, 0x69, PT ;  /* 0x000000690300780c */ /* 0x000fe40003f84270 */
[----:B------:R-:W-:Y:S01]  /*5400*/  F2FP.TF32.F32.PACK_B R13, R13 ;  /* 0x0000000dff0d723e */ /* 0x000fe200024050ff */
[----:B------:R1:W-:Y:S01]  /*5410*/  @P2 STG.E desc[UR12][R6.64+0x160], R11 ;  /* 0x0001600b06002986 */ /* 0x0003e2000c10190c */
[C---:B------:R-:W-:Y:S02]  /*5420*/  ISETP.GT.AND P2, PT, R10.reuse, RZ, P1 ;  /* 0x000000ff0a00720c */ /* 0x040fe40000f44270 */
[----:B------:R-:W-:Y:S01]  /*5430*/  ISETP.GT.AND P1, PT, R10, 0x8, P1 ;  /* 0x000000080a00780c */ /* 0x000fe20000f24270 */
[----:B0-----:R-:W-:Y:S01]  /*5440*/  FMUL R9, R72, R0 ;  /* 0x0000000048097220 */ /* 0x001fe20000400000 */
[----:B------:R-:W-:Y:S01]  /*5450*/  @P3 STG.E desc[UR12][R6.64+0x164], R71 ;  /* 0x0001644706003986 */ /* 0x000fe2000c10190c */
[----:B------:R-:W-:-:S02]  /*5460*/  ISETP.GT.AND P6, PT, R10, RZ, P4 ;  /* 0x000000ff0a00720c */ /* 0x000fc400027c4270 */
[----:B------:R-:W-:Y:S02]  /*5470*/  F2FP.TF32.F32.PACK_B R75, R75 ;  /* 0x0000004bff4b723e */ /* 0x000fe400024050ff */
[----:B------:R-:W-:Y:S02]  /*5480*/  F2FP.TF32.F32.PACK_B R9, R9 ;  /* 0x00000009ff09723e */ /* 0x000fe400024050ff */
[----:B------:R-:W-:Y:S01]  /*5490*/  F2FP.TF32.F32.PACK_B R77, R77 ;  /* 0x0000004dff4d723e */ /* 0x000fe200024050ff */
[----:B-1----:R-:W-:Y:S01]  /*54a0*/  FMUL R11, R78, R0 ;  /* 0x000000004e0b7220 */ /* 0x002fe20000400000 */
[C---:B------:R-:W-:Y:S01]  /*54b0*/  ISETP.GT.AND P4, PT, R10.reuse, 0x8, P4 ;  /* 0x000000080a00780c */ /* 0x040fe20002784270 */
[----:B------:R0:W-:Y:S01]  /*54c0*/  @P5 STG.E desc[UR12][R4.64+0x180], R9 ;  /* 0x0001800904005986 */ /* 0x0001e2000c10190c */
[C---:B------:R-:W-:Y:S02]  /*54d0*/  ISETP.GT.AND P5, PT, R3.reuse, 0x68, PT ;  /* 0x000000680300780c */ /* 0x040fe40003fa4270 */
[----:B------:R-:W-:Y:S01]  /*54e0*/  F2FP.TF32.F32.PACK_B R11, R11 ;  /* 0x0000000bff0b723e */ /* 0x000fe200024050ff */
[----:B------:R-:W-:Y:S01]  /*54f0*/  @P2 STG.E desc[UR12][R4.64+0x184], R73 ;  /* 0x0001844904002986 */ /* 0x000fe2000c10190c */
[C---:B------:R-:W-:Y:S01]  /*5500*/  ISETP.GT.AND P3, PT, R10.reuse, RZ, P5 ;  /* 0x000000ff0a00720c */ /* 0x040fe20002f64270 */
[----:B------:R-:W-:Y:S01]  /*5510*/  @P6 IMAD.MOV.U32 R2, RZ, RZ, R4 ;  /* 0x000000ffff026224 */ /* 0x000fe200078e0004 */
[----:B------:R-:W-:Y:S01]  /*5520*/  ISETP.GT.AND P5, PT, R10, 0x8, P5 ;  /* 0x000000080a00780c */ /* 0x000fe20002fa4270 */
[----:B------:R1:W-:Y:S01]  /*5530*/  @P0 STG.E desc[UR12][R6.64+0x180], R13 ;  /* 0x0001800d06000986 */ /* 0x0003e2000c10190c */
[----:B------:R-:W-:-:S02]  /*5540*/  ISETP.GT.AND P2, PT, R3, 0x71, PT ;  /* 0x000000710300780c */ /* 0x000fc40003f44270 */
[C---:B------:R-:W-:Y:S01]  /*5550*/  ISETP.GT.AND P0, PT, R3.reuse, 0x79, PT ;  /* 0x000000790300780c */ /* 0x040fe20003f04270 */
[-C--:B0-----:R-:W-:Y:S01]  /*5560*/  FMUL R9, R76, R0.reuse ;  /* 0x000000004c097220 */ /* 0x081fe20000400000 */
[----:B------:R-:W-:Y:S01]  /*5570*/  @P1 STG.E desc[UR12][R6.64+0x184], R75 ;  /* 0x0001844b06001986 */ /* 0x000fe2000c10190c */
[C---:B------:R-:W-:Y:S02]  /*5580*/  ISETP.GT.AND P1, PT, R3.reuse, 0x78, PT ;  /* 0x000000780300780c */ /* 0x040fe40003f24270 */
[----:B------:R-:W-:Y:S02]  /*5590*/  F2FP.TF32.F32.PACK_B R79, R79 ;  /* 0x0000004fff4f723e */ /* 0x000fe400024050ff */
[----:B------:R-:W-:Y:S02]  /*55a0*/  F2FP.TF32.F32.PACK_B R9, R9 ;  /* 0x00000009ff09723e */ /* 0x000fe400024050ff */
[----:B------:R-:W-:Y:S01]  /*55b0*/  F2FP.TF32.F32.PACK_B R81, R81 ;  /* 0x00000051ff51723e */ /* 0x000fe200024050ff */
[----:B-1----:R-:W-:Y:S01]  /*55c0*/  FMUL R13, R82, R0 ;  /* 0x00000000520d7220 */ /* 0x002fe20000400000 */
[----:B------:R-:W-:Y:S01]  /*55d0*/  F2FP.TF32.F32.PACK_B R83, R83 ;  /* 0x00000053ff53723e */ /* 0x000fe200024050ff */
[----:B------:R0:W-:Y:S01]  /*55e0*/  @P3 STG.E desc[UR12][R4.64+0x1a0], R9 ;  /* 0x0001a00904003986 */ /* 0x0001e2000c10190c */
[----:B------:R-:W-:Y:S01]  /*55f0*/  ISETP.GT.AND P3, PT, R3, 0x70, PT ;  /* 0x000000700300780c */ /* 0x000fe20003f64270 */
[----:B------:R-:W-:Y:S01]  /*5600*/  @P6 IMAD.MOV.U32 R3, RZ, RZ, R5 ;  /* 0x000000ffff036224 */ /* 0x000fe200078e0005 */
[----:B------:R-:W-:-:S02]  /*5610*/  F2FP.TF32.F32.PACK_B R13, R13 ;  /* 0x0000000dff0d723e */ /* 0x000fc400024050ff */
[----:B------:R-:W-:Y:S02]  /*5620*/  F2FP.TF32.F32.PACK_B R15, R15 ;  /* 0x0000000fff0f723e */ /* 0x000fe400024050ff */
[----:B------:R1:W-:Y:S01]  /*5630*/  @P6 STG.E desc[UR12][R2.64+0x1a4], R77 ;  /* 0x0001a44d02006986 */ /* 0x0003e2000c10190c */
[C---:B------:R-:W-:Y:S02]  /*5640*/  ISETP.GT.AND P6, PT, R10.reuse, RZ, P3 ;  /* 0x000000ff0a00720c */ /* 0x040fe40001fc4270 */
[----:B------:R-:W-:Y:S01]  /*5650*/  ISETP.GT.AND P3, PT, R10, 0x8, P3 ;  /* 0x000000080a00780c */ /* 0x000fe20001f64270 */
[-C--:B0-----:R-:W-:Y:S01]  /*5660*/  FMUL R9, R80, R0.reuse ;  /* 0x0000000050097220 */ /* 0x081fe20000400000 */
[----:B------:R-:W-:Y:S01]  /*5670*/  F2FP.TF32.F32.PACK_B R85, R85 ;  /* 0x00000055ff55723e */ /* 0x000fe200024050ff */
[----:B------:R-:W-:Y:S01]  /*5680*/  FMUL R0, R87, R0 ;  /* 0x0000000057007220 */ /* 0x000fe20000400000 */
[----:B------:R-:W-:Y:S02]  /*5690*/  F2FP.TF32.F32.PACK_B R17, R17 ;  /* 0x00000011ff11723e */ /* 0x000fe400024050ff */
[----:B------:R-:W-:Y:S01]  /*56a0*/  F2FP.TF32.F32.PACK_B R9, R9 ;  /* 0x00000009ff09723e */ /* 0x000fe200024050ff */
[----:B-1----:R-:W-:-:S02]  /*56b0*/  @P5 IMAD.MOV.U32 R2, RZ, RZ, R6 ;  /* 0x000000ffff025224 */ /* 0x002fc400078e0006 */
[----:B------:R-:W-:-:S05]  /*56c0*/  @P5 IMAD.MOV.U32 R3, RZ, RZ, R7 ;  /* 0x000000ffff035224 */ /* 0x000fca00078e0007 */
[----:B------:R0:W-:Y:S01]  /*56d0*/  @P5 STG.E desc[UR12][R2.64+0x1a0], R11 ;  /* 0x0001a00b02005986 */ /* 0x0001e2000c10190c */
[C---:B------:R-:W-:Y:S02]  /*56e0*/  ISETP.GT.AND P5, PT, R10.reuse, RZ, P2 ;  /* 0x000000ff0a00720c */ /* 0x040fe400017a4270 */
[----:B------:R-:W-:Y:S01]  /*56f0*/  ISETP.GT.AND P2, PT, R10, 0x8, P2 ;  /* 0x000000080a00780c */ /* 0x000fe20001744270 */
[----:B0-----:R-:W-:Y:S02]  /*5700*/  @P4 IMAD.MOV.U32 R2, RZ, RZ, R6 ;  /* 0x000000ffff024224 */ /* 0x001fe400078e0006 */
        /* <DEDUP_REMOVED lines=11> */
[----:B------:R0:W-:Y:S02]  /*57c0*/  @P5 STG.E desc[UR12][R2.64+0x1c4], R81 ;  /* 0x0001c45102005986 */ /* 0x0001e4000c10190c */
        /* <DEDUP_REMOVED lines=8> */
[----:B------:R0:W-:Y:S04]  /*5850*/  @P4 STG.E desc[UR12][R2.64+0x1e0], R15 ;  /* 0x0001e00f02004986 */ /* 0x0001e8000c10190c */
[----:B------:R1:W-:Y:S01]  /*5860*/  @P6 STG.E desc[UR12][R4.64+0x1e4], R85 ;  /* 0x0001e45504006986 */ /* 0x0003e2000c10190c */
[----:B0-----:R-:W-:Y:S02]  /*5870*/  @P1 IMAD.MOV.U32 R2, RZ, RZ, R6 ;  /* 0x000000ffff021224 */ /* 0x001fe400078e0006 */
[----:B------:R-:W-:-:S05]  /*5880*/  @P1 IMAD.MOV.U32 R3, RZ, RZ, R7 ;  /* 0x000000ffff031224 */ /* 0x000fca00078e0007 */
[----:B------:R1:W-:Y:S01]  /*5890*/  @P1 STG.E desc[UR12][R2.64+0x1e0], R17 ;  /* 0x0001e01102001986 */ /* 0x0003e2000c10190c */
[----:B------:R-:W-:Y:S05]  /*58a0*/  @!P0 EXIT ;  /* 0x000000000000894d */ /* 0x000fea0003800000 */
[----:B-1----:R-:W-:-:S05]  /*58b0*/  F2FP.TF32.F32.PACK_B R3, R0 ;  /* 0x00000000ff03723e */ /* 0x002fca00024050ff */
[----:B------:R-:W-:Y:S01]  /*58c0*/  STG.E desc[UR12][R6.64+0x1e4], R3 ;  /* 0x0001e40306007986 */ /* 0x000fe2000c10190c */
[----:B------:R-:W-:Y:S05]  /*58d0*/  EXIT ;  /* 0x000000000000794d */ /* 0x000fea0003800000 */
.L_x_13:
[----:B------:R-:W-:-:S13]  /*58e0*/  ISETP.NE.AND P0, PT, R8, RZ, PT ;  /* 0x000000ff0800720c */ /* 0x000fda0003f05270 */
[----:B------:R-:W-:Y:S05]  /*58f0*/  @P0 EXIT ;  /* 0x000000000000094d */ /* 0x000fea0003800000 */
[----:B------:R-:W2:Y:S01]  /*5900*/  S2UR UR4, SR_CgaCtaId ;  /* 0x00000000000479c3 */ /* 0x000ea20000008800 */
[----:B------:R-:W-:Y:S01]  /*5910*/  ELECT P0, URZ, PT ;  /* 0x00000000003f782f */ /* 0x000fe20003800000 */
[----:B--2--5:R-:W-:-:S12]  /*5920*/  IMAD.U32 R0, RZ, RZ, UR4 ;  /* 0x00000004ff007e24 */ /* 0x024fd8000f8e00ff */
[----:B------:R-:W-:Y:S05]  /*5930*/  @!P0 BRA `(.L_x_150) ;  /* 0x0000002c00748947 */ /* 0x000fea0003800000 */
[----:B------:R-:W-:Y:S01]  /*5940*/  ISETP.GE.AND P0, PT, R6, 0x1, PT ;  /* 0x000000010600780c */ /* 0x000fe20003f06270 */
[----:B---3--:R-:W-:-:S05]  /*5950*/  IMAD.SHL.U32 R2, R0, 0x4, RZ ;  /* 0x0000000400027824 */ /* 0x008fca00078e00ff */
[----:B------:R-:W-:-:S05]  /*5960*/  LOP3.LUT R2, R2, 0x4, RZ, 0xc0, !PT ;  /* 0x0000000402027812 */ /* 0x000fca00078ec0ff */
[----:B------:R-:W-:Y:S02]  /*5970*/  IMAD R2, R13, 0x80, R2 ;  /* 0x000000800d027824 */ /* 0x000fe400078e0202 */
[----:B------:R-:W-:Y:S05]  /*5980*/  @!P0 BRA `(.L_x_150) ;  /* 0x0000002c00608947 */ /* 0x000fea0003800000 */
[----:B------:R-:W-:Y:S01]  /*5990*/  LOP3.LUT P0, RZ, R10, 0x1f, RZ, 0xc0, !PT ;  /* 0x0000001f0aff7812 */ /* 0x000fe2000780c0ff */
[----:B------:R-:W-:Y:S01]  /*59a0*/  IMAD.SHL.U32 R13, R0, 0x80, RZ ;  /* 0x00000080000d7824 */ /* 0x000fe200078e00ff */
[----:B------:R-:W-:Y:S01]  /*59b0*/  ISETP.NE.AND P1, PT, R12, RZ, PT ;  /* 0x000000ff0c00720c */ /* 0x000fe20003f25270 */
[----:B------:R-:W-:Y:S01]  /*59c0*/  IMAD R14, R14, R15, RZ ;  /* 0x0000000f0e0e7224 */ /* 0x000fe200078e02ff */
[----:B------:R-:W-:Y:S01]  /*59d0*/  ISETP.NE.OR P0, PT, R12, RZ, !P0 ;  /* 0x000000ff0c00720c */ /* 0x000fe20004705670 */
[----:B------:R-:W-:Y:S01]  /*59e0*/  IMAD.SHL.U32 R4, R11, 0x40, RZ ;  /* 0x000000400b047824 */ /* 0x000fe200078e00ff */
[----:B------:R-:W-:Y:S01]  /*59f0*/  LOP3.LUT R34, R3, 0x2, RZ, 0xfc, !PT ;  /* 0x0000000203227812 */ /* 0x000fe200078efcff */
[C---:B------:R-:W-:Y:S01]  /*5a00*/  VIADD R18, R2.reuse, 0x8 ;  /* 0x0000000802127836 */ /* 0x040fe20000000000 */
[----:B------:R-:W-:Y:S01]  /*5a10*/  CS2R R10, SRZ ;  /* 0x00000000000a7805 */ /* 0x000fe2000001ff00 */
[C---:B------:R-:W-:Y:S01]  /*5a20*/  VIADD R20, R2.reuse, 0x10 ;  /* 0x0000001002147836 */ /* 0x040fe20000000000 */
[----:B------:R-:W-:Y:S01]  /*5a30*/  LOP3.LUT R13, R13, 0x80, RZ, 0xe2, !PT ;  /* 0x000000800d0d7812 */ /* 0x000fe200078ee2ff */
[----:B------:R-:W-:-:S02]  /*5a40*/  VIADD R21, R2, 0x18 ;  /* 0x0000001802157836 */ /* 0x000fc40000000000 */
[C---:B------:R-:W-:Y:S02]  /*5a50*/  VIADD R22, R2.reuse, 0x20 ;  /* 0x0000002002167836 */ /* 0x040fe40000000000 */
[C---:B------:R-:W-:Y:S02]  /*5a60*/  VIADD R23, R2.reuse, 0x28 ;  /* 0x0000002802177836 */ /* 0x040fe40000000000 */
[C---:B------:R-:W-:Y:S02]  /*5a70*/  VIADD R24, R2.reuse, 0x30 ;  /* 0x0000003002187836 */ /* 0x040fe40000000000 */
[C---:B------:R-:W-:Y:S02]  /*5a80*/  VIADD R25, R2.reuse, 0x38 ;  /* 0x0000003802197836 */ /* 0x040fe40000000000 */
[C---:B------:R-:W-:Y:S02]  /*5a90*/  VIADD R26, R2.reuse, 0x40 ;  /* 0x00000040021a7836 */ /* 0x040fe40000000000 */
[----:B------:R-:W-:-:S02]  /*5aa0*/  VIADD R27, R2, 0x48 ;  /* 0x00000048021b7836 */ /* 0x000fc40000000000 */
[C---:B------:R-:W-:Y:S02]  /*5ab0*/  VIADD R28, R2.reuse, 0x50 ;  /* 0x00000050021c7836 */ /* 0x040fe40000000000 */
[C---:B------:R-:W-:Y:S02]  /*5ac0*/  VIADD R29, R2.reuse, 0x58 ;  /* 0x00000058021d7836 */ /* 0x040fe40000000000 */
[C---:B------:R-:W-:Y:S02]  /*5ad0*/  VIADD R30, R2.reuse, 0x60 ;  /* 0x00000060021e7836 */ /* 0x040fe40000000000 */
[C---:B------:R-:W-:Y:S02]  /*5ae0*/  VIADD R31, R2.reuse, 0x68 ;  /* 0x00000068021f7836 */ /* 0x040fe40000000000 */
[C---:B------:R-:W-:Y:S02]  /*5af0*/  VIADD R32, R2.reuse, 0x70 ;  /* 0x0000007002207836 */ /* 0x040fe40000000000 */
[----:B------:R-:W-:-:S02]  /*5b00*/  VIADD R33, R2, 0x78 ;  /* 0x0000007802217836 */ /* 0x000fc40000000000 */
[----:B------:R-:W-:Y:S02]  /*5b10*/  IMAD.MOV.U32 R5, RZ, RZ, 0x1 ;  /* 0x00000001ff057424 */ /* 0x000fe400078e00ff */
[----:B------:R-:W-:Y:S02]  /*5b20*/  IMAD.MOV.U32 R8, RZ, RZ, RZ ;  /* 0x000000ffff087224 */ /* 0x000fe400078e00ff */
[----:B------:R-:W-:Y:S02]  /*5b30*/  IMAD.MOV.U32 R12, RZ, RZ, RZ ;  /* 0x000000ffff0c7224 */ /* 0x000fe400078e00ff */
[----:B------:R-:W-:Y:S02]  /*5b40*/  IMAD R9, R7, R14, 0x1 ;  /* 0x0000000107097424 */ /* 0x000fe400078e020e */
[C---:B------:R-:W-:Y:S02]  /*5b50*/  VIADD R36, R4.reuse, 0x8 ;  /* 0x0000000804247836 */ /* 0x040fe40000000000 */
[----:B------:R-:W-:-:S02]  /*5b60*/  VIADD R37, R4, 0x10 ;  /* 0x0000001004257836 */ /* 0x000fc40000000000 */
[C---:B------:R-:W-:Y:S02]  /*5b70*/  VIADD R38, R4.reuse, 0x18 ;  /* 0x0000001804267836 */ /* 0x040fe40000000000 */
[C---:B------:R-:W-:Y:S02]  /*5b80*/  VIADD R39, R4.reuse, 0x20 ;  /* 0x0000002004277836 */ /* 0x040fe40000000000 */
[C---:B------:R-:W-:Y:S02]  /*5b90*/  VIADD R40, R4.reuse, 0x28 ;  /* 0x0000002804287836 */ /* 0x040fe40000000000 */
[C---:B------:R-:W-:Y:S02]  /*5ba0*/  VIADD R41, R4.reuse, 0x30 ;  /* 0x0000003004297836 */ /* 0x040fe40000000000 */
[----:B------:R-:W-:-:S07]  /*5bb0*/  VIADD R35, R4, 0x38 ;  /* 0x0000003804237836 */ /* 0x000fce0000000000 */
.L_x_154:
[----:B------:R-:W0:Y:S01]  /*5bc0*/  S2UR UR4, SR_CgaCtaId ;  /* 0x00000000000479c3 */ /* 0x000e220000008800 */
[----:B------:R-:W-:Y:S02]  /*5bd0*/  MOV R15, 0x400 ;  /* 0x00000400000f7802 */ /* 0x000fe40000000f00 */
[----:B------:R-:W-:Y:S01]  /*5be0*/  SHF.L.U32 R14, R5, 0x1f, RZ ;  /* 0x0000001f050e7819 */ /* 0x000fe200000006ff */
[----:B0-----:R-:W-:-:S05]  /*5bf0*/  IMAD.U32 R0, RZ, RZ, UR4 ;  /* 0x00000004ff007e24 */ /* 0x001fca000f8e00ff */
[----:B------:R-:W-:-:S05]  /*5c00*/  LEA R19, R0, R15, 0x18 ;  /* 0x0000000f00137211 */ /* 0x000fca00078ec0ff */
[----:B------:R-:W-:-:S07]  /*5c10*/  IMAD R15, R10, 0x8, R19 ;  /* 0x000000080a0f7824 */ /* 0x000fce00078e0213 */
.L_x_151:
[----:B0-----:R0:W1:Y:S02]  /*5c20*/  SYNCS.PHASECHK.TRANS64.TRYWAIT P2, [R15+URZ+0x30020], R14 ;  /* 0x0300200e0f0075a7 */ /* 0x001064000804017f */
[----:B-1----:R-:W-:Y:S05]  /*5c30*/  @!P2 NANOSLEEP.SYNCS 0x989680 ;  /* 0x009896800000a95d */ /* 0x002fea0003900000 */
[----:B------:R-:W1:Y:S02]  /*5c40*/  @!P2 SYNCS.PHASECHK.TRANS64 P2, [R15+URZ+0x30020], R14 ;  /* 0x0300200e0f00a5a7 */ /* 0x000e64000804007f */
[----:B-1----:R-:W-:Y:S05]  /*5c50*/  @!P2 BRA `(.L_x_151) ;  /* 0xfffffffc00f0a947 */ /* 0x002fea000383ffff */
[----:B0-----:R-:W0:Y:S02]  /*5c60*/  @!P1 LDC R14, c[0x0][0x500] ;  /* 0x00014000ff0e9b82 */ /* 0x001e240000000800 */
[----:B0-----:R0:W-:Y:S02]  /*5c70*/  @!P1 SYNCS.ARRIVE.TRANS64 RZ, [R15+URZ+0x30000], R14 ;  /* 0x0300000e0fff99a7 */ /* 0x0011e4000800003f */
[----:B0-----:R-:W-:-:S04]  /*5c80*/  PRMT R14, R34, 0x9910, RZ ;  /* 0x00009910220e7816 */ /* 0x001fc800000000ff */
[----:B------:R-:W-:-:S13]  /*5c90*/  ISETP.NE.AND P2, PT, R14, 0x2, PT ;  /* 0x000000020e00780c */ /* 0x000fda0003f45270 */
[----:B------:R-:W-:Y:S05]  /*5ca0*/  @P2 BRA `(.L_x_152) ;  /* 0x0000000000042947 */ /* 0x000fea0003800000 */
[----:B------:R-:W-:Y:S01]  /*5cb0*/  BPT.TRAP 0x1 ;  /* 0x000000040000795c */ /* 0x000fe20000300000 */
.L_x_152:
[----:B------:R-:W-:Y:S05]  /*5cc0*/  @P0 BRA `(.L_x_153) ;  /* 0x0000000000040947 */ /* 0x000fea0003800000 */
[----:B------:R-:W-:Y:S01]  /*5cd0*/  BPT.TRAP 0x1 ;  /* 0x000000040000795c */ /* 0x000fe20000300000 */
.L_x_153:
[----:B------:R-:W-:Y:S01]  /*5ce0*/  R2UR UR9, R15 ;  /* 0x000000000f0972ca */ /* 0x000fe200000e0000 */
[----:B------:R-:W0:Y:S01]  /*5cf0*/  LDC.64 R16, c[0x0][0x3d8] ;  /* 0x0000f600ff107b82 */ /* 0x000e220000000a00 */
[----:B------:R-:W-:Y:S01]  /*5d00*/  ULDC UR22, c[0x0][0x380] ;  /* 0x0000e00000167ab9 */ /* 0x000fe20000000800 */
[----:B------:R-:W-:Y:S01]  /*5d10*/  R2UR UR52, R36 ;  /* 0x00000000243472ca */ /* 0x000fe200000e0000 */
[----:B------:R-:W-:Y:S01]  /*5d20*/  UISETP.NE.AND UP0, UPT, UR22, 0x1, UPT ;  /* 0x000000011600788c */ /* 0x000fe2000bf05270 */
[----:B------:R-:W-:Y:S01]  /*5d30*/  R2UR UR54, R4 ;  /* 0x00000000043672ca */ /* 0x000fe200000e0000 */
[----:B------:R-:W-:Y:S01]  /*5d40*/  ULDC UR15, c[0x0][0x38c] ;  /* 0x0000e300000f7ab9 */ /* 0x000fe20000000800 */
[----:B------:R-:W-:Y:S01]  /*5d50*/  R2UR UR8, R10 ;  /* 0x000000000a0872ca */ /* 0x000fe200000e0000 */
[----:B------:R-:W-:Y:S01]  /*5d60*/  UISETP.NE.AND UP1, UPT, UR15, 0x1, UPT ;  /* 0x000000010f00788c */ /* 0x000fe2000bf25270 */
[----:B------:R-:W0:Y:S01]  /*5d70*/  LDC.64 R14, c[0x0][0x3b8] ;  /* 0x0000ee00ff0e7b82 */ /* 0x000e220000000a00 */
[----:B------:R-:W-:Y:S01]  /*5d80*/  R2UR UR11, R19 ;  /* 0x00000000130b72ca */ /* 0x000fe200000e0000 */
[----:B------:R-:W-:Y:S01]  /*5d90*/  ULDC.64 UR18, c[0x0][0x198] ;  /* 0x0000660000127ab9 */ /* 0x000fe20000000a00 */
[C---:B------:R-:W-:Y:S01]  /*5da0*/  R2UR UR47, R37.reuse ;  /* 0x00000000252f72ca */ /* 0x040fe200000e0000 */
[----:B------:R-:W-:Y:S01]  /*5db0*/  UIADD3 UR40, UP2, UR18, 0xf0, URZ ;  /* 0x000000f012287890 */ /* 0x000fe2000ff5e03f */
[----:B------:R-:W-:Y:S01]  /*5dc0*/  R2UR UR30, R36 ;  /* 0x00000000241e72ca */ /* 0x000fe200000e0000 */
[----:B------:R-:W-:Y:S01]  /*5dd0*/  @UP0 ULDC UR28, c[0x0][0x384] ;  /* 0x0000e100001c0ab9 */ /* 0x000fe20000000800 */
[----:B------:R-:W-:Y:S01]  /*5de0*/  @UP0 ULDC UR20, c[0x0][0x384] ;  /* 0x0000e10000140ab9 */ /* 0x000fe20000000800 */
[----:B------:R-:W-:Y:S01]  /*5df0*/  UIMAD.WIDE.U32 UR28, UR52, UR28, URZ ;  /* 0x0000001c341c72a5 */ /* 0x000fe2000f8e003f */
[----:B------:R-:W-:Y:S01]  /*5e00*/  R2UR UR23, R37 ;  /* 0x00000000251772ca */ /* 0x000fe200000e0000 */
[----:B------:R-:W-:Y:S01]  /*5e10*/  @UP0 ULDC UR34, c[0x0][0x384] ;  /* 0x0000e10000220ab9 */ /* 0x000fe20000000800 */
[----:B------:R-:W-:Y:S01]  /*5e20*/  UIMAD.WIDE.U32 UR20, UR54, UR20, URZ ;  /* 0x00000014361472a5 */ /* 0x000fe2000f8e003f */
[----:B------:R-:W-:Y:S01]  /*5e30*/  R2UR UR31, R4 ;  /* 0x00000000041f72ca */ /* 0x000fe200000e0000 */
[----:B------:R-:W-:Y:S01]  /*5e40*/  @UP0 ULDC UR13, c[0x0][0x388] ;  /* 0x0000e200000d0ab9 */ /* 0x000fe20000000800 */
[----:B------:R-:W-:Y:S01]  /*5e50*/  ULEA UR8, UR8, UR11, 0xe ;  /* 0x0000000b08087291 */ /* 0x000fe2000f8e703f */
[----:B------:R-:W-:Y:S01]  /*5e60*/  R2UR UR10, R12 ;  /* 0x000000000c0a72ca */ /* 0x000fe200000e0000 */
[----:B------:R-:W-:Y:S01]  /*5e70*/  UMOV UR14, UR52 ;  /* 0x00000034000e7c82 */ /* 0x000fe20008000000 */
[----:B------:R-:W-:Y:S01]  /*5e80*/  @UP0 ULDC UR11, c[0x0][0x388] ;  /* 0x0000e200000b0ab9 */ /* 0x000fe20000000800 */
[----:B------:R-:W-:Y:S01]  /*5e90*/  UIMAD.WIDE.U32 UR34, UR47, UR34, URZ ;  /* 0x000000222f2272a5 */ /* 0x000fe2000f8e003f */
[----:B------:R-:W-:Y:S01]  /*5ea0*/  R2UR UR46, R38 ;  /* 0x00000000262e72ca */ /* 0x000fe200000e0000 */
[----:B------:R-:W-:Y:S01]  /*5eb0*/  UMOV UR17, UR54 ;  /* 0x0000003600117c82 */ /* 0x000fe20008000000 */
[----:B------:R-:W-:Y:S01]  /*5ec0*/  @UP0 USHF.R.U32.HI UR14, URZ, UR13, UR29 ;  /* 0x0000000d3f0e0299 */ /* 0x000fe2000801161d */
[----:B------:R-:W-:Y:S01]  /*5ed0*/  R2UR UR48, R41 ;  /* 0x00000000293072ca */ /* 0x000fe200000e0000 */
[----:B------:R-:W-:Y:S01]  /*5ee0*/  @UP0 ULDC UR25, c[0x0][0x388] ;  /* 0x0000e20000190ab9 */ /* 0x000fe20000000800 */
[----:B0-----:R-:W-:Y:S01]  /*5ef0*/  IMAD R14, R11, R14, R16 ;  /* 0x0000000e0b0e7224 */ /* 0x001fe200078e0210 */
[----:B------:R-:W-:Y:S01]  /*5f00*/  @UP0 USHF.R.U32.HI UR17, URZ, UR11, UR21 ;  /* 0x0000000b3f110299 */ /* 0x000fe20008011615 */
[----:B------:R-:W-:Y:S01]  /*5f10*/  IMAD R15, R8, R15, R17 ;  /* 0x0000000f080f7224 */ /* 0x000fe200078e0211 */
[----:B------:R-:W-:Y:S01]  /*5f20*/  UMOV UR12, UR47 ;  /* 0x0000002f000c7c82 */ /* 0x000fe20008000000 */
[----:B------:R-:W-:Y:S01]  /*5f30*/  @UP1 ULDC.64 UR32, c[0x0][0x390] ;  /* 0x0000e40000201ab9 */ /* 0x000fe20000000a00 */
[----:B------:R-:W-:Y:S01]  /*5f40*/  @UP0 USHF.R.U32.HI UR12, URZ, UR25, UR35 ;  /* 0x000000193f0c0299 */ /* 0x000fe20008011623 */
[----:B------:R-:W-:Y:S01]  /*5f50*/  IMAD.U32 R42, RZ, RZ, UR40 ;  /* 0x00000028ff2a7e24 */ /* 0x000fe2000f8e00ff */
[----:B------:R-:W-:Y:S01]  /*5f60*/  UIADD3.X UR41, URZ, UR19, URZ, UP2, !UPT ;  /* 0x000000133f297290 */ /* 0x000fe200097fe43f */
[----:B------:R-:W-:Y:S01]  /*5f70*/  PRMT R14, R14, 0x40, R15 ;  /* 0x000000400e0e7816 */ /* 0x000fe2000000000f */
[----:B------:R-:W-:Y:S01]  /*5f80*/  @UP1 ULDC.64 UR26, c[0x0][0x390] ;  /* 0x0000e400001a1ab9 */ /* 0x000fe20000000a00 */
[----:B------:R-:W-:Y:S01]  /*5f90*/  UIADD3 UR20, -UR14, URZ, URZ ;  /* 0x0000003f0e147290 */ /* 0x000fe2000fffe13f */
[----:B------:R-:W-:Y:S01]  /*5fa0*/  R2UR UR51, R38 ;  /* 0x00000000263372ca */ /* 0x000fe200000e0000 */
[----:B------:R-:W-:Y:S01]  /*5fb0*/  @UP1 ULDC.64 UR18, c[0x0][0x390] ;  /* 0x0000e40000121ab9 */ /* 0x000fe20000000a00 */
[----:B------:R-:W-:Y:S01]  /*5fc0*/  UIMAD.WIDE.U32 UR38, UR17, UR32, URZ ;  /* 0x00000020112672a5 */ /* 0x000fe2000f8e003f */
[----:B------:R-:W-:Y:S01]  /*5fd0*/  R2UR UR32, R14 ;  /* 0x000000000e2072ca */ /* 0x000fe200000e0000 */
[----:B------:R-:W-:Y:S01]  /*5fe0*/  UIMAD.WIDE.U32 UR36, UR14, UR26, URZ ;  /* 0x0000001a0e2472a5 */ /* 0x000fe2000f8e003f */
[----:B------:R-:W-:Y:S01]  /*5ff0*/  IMAD.U32 R43, RZ, RZ, UR41 ;  /* 0x00000029ff2b7e24 */ /* 0x000fe2000f8e00ff */
[----:B------:R-:W-:Y:S01]  /*6000*/  UIMAD.WIDE.U32 UR34, UR12, UR18, URZ ;  /* 0x000000120c2272a5 */ /* 0x000fe2000f8e003f */
[C---:B------:R-:W-:Y:S01]  /*6010*/  R2UR UR55, R40.reuse ;  /* 0x00000000283772ca */ /* 0x040fe200000e0000 */
[----:B------:R-:W-:Y:S01]  /*6020*/  UIADD3 UR25, -UR12, URZ, URZ ;  /* 0x0000003f0c197290 */ /* 0x000fe2000fffe13f */
[----:B------:R-:W-:Y:S01]  /*6030*/  R2UR UR38, R40 ;  /* 0x00000000282672ca */ /* 0x000fe200000e0000 */
[----:B------:R-:W-:Y:S01]  /*6040*/  UMOV UR13, UR17 ;  /* 0x00000011000d7c82 */ /* 0x000fe20008000000 */
[----:B------:R-:W-:Y:S01]  /*6050*/  UIMAD UR18, UR22, UR20, UR30 ;  /* 0x00000014161272a4 */ /* 0x000fe2000f8e021e */
[----:B------:R-:W-:Y:S01]  /*6060*/  R2UR UR50, R35 ;  /* 0x00000000233272ca */ /* 0x000fe200000e0000 */
[----:B------:R-:W-:Y:S01]  /*6070*/  UMOV UR29, UR14 ;  /* 0x0000000e001d7c82 */ /* 0x000fe20008000000 */
[----:B------:R-:W-:Y:S01]  /*6080*/  @UP1 USHF.R.U32.HI UR13, URZ, UR33, UR39 ;  /* 0x000000213f0d1299 */ /* 0x000fe20008011627 */
[----:B------:R-:W-:Y:S01]  /*6090*/  R2UR UR39, R39 ;  /* 0x00000000272772ca */ /* 0x000fe200000e0000 */
[----:B------:R-:W-:Y:S01]  /*60a0*/  ULDC.64 UR6, c[0x0][0x3b0] ;  /* 0x0000ec0000067ab9 */ /* 0x000fe20000000a00 */
[----:B------:R-:W-:Y:S01]  /*60b0*/  ULDC.64 UR4, c[0x0][0x3d0] ;  /* 0x0000f40000047ab9 */ /* 0x000fe20000000a00 */
[----:B------:R-:W-:Y:S01]  /*60c0*/  @UP1 USHF.R.U32.HI UR29, URZ, UR27, UR37 ;  /* 0x0000001b3f1d1299 */ /* 0x000fe20008011625 */
[----:B------:R-:W-:Y:S01]  /*60d0*/  MOV R14, UR5 ;  /* 0x00000005000e7c02 */ /* 0x000fe20008000f00 */
[----:B------:R-:W-:Y:S01]  /*60e0*/  UMOV UR21, UR12 ;  /* 0x0000000c00157c82 */ /* 0x000fe20008000000 */
[----:B------:R-:W-:Y:S01]  /*60f0*/  UIMAD UR20, UR22, UR25, UR23 ;  /* 0x00000019161472a4 */ /* 0x000fe2000f8e0217 */
[----:B------:R-:W-:Y:S01]  /*6100*/  VIADD R12, R12, 0x1 ;  /* 0x000000010c0c7836 */ /* 0x000fe20000000000 */
[----:B------:R-:W-:Y:S01]  /*6110*/  UIMAD UR27, UR18, UR6, UR4 ;  /* 0x00000006121b72a4 */ /* 0x000fe2000f8e0204 */
[----:B------:R-:W-:Y:S01]  /*6120*/  VIADD R9, R9, 0xffffffff ;  /* 0xffffffff09097836 */ /* 0x000fe20000000000 */
[----:B------:R-:W-:-:S02]  /*6130*/  @UP1 USHF.R.U32.HI UR21, URZ, UR19, UR35 ;  /* 0x000000133f151299 */ /* 0x000fc40008011623 */
[----:B------:R-:W-:Y:S01]  /*6140*/  UIADD3 UR11, -UR17, URZ, URZ ;  /* 0x0000003f110b7290 */ /* 0x000fe2000fffe13f */
[C---:B------:R-:W-:Y:S01]  /*6150*/  ISETP.NE.AND P2, PT, R12.reuse, R7, PT ;  /* 0x000000070c00720c */ /* 0x040fe20003f45270 */
[----:B------:R-:W-:Y:S01]  /*6160*/  UIADD3 UR18, -UR13, URZ, URZ ;  /* 0x0000003f0d127290 */ /* 0x000fe2000fffe13f */
[----:B------:R-:W-:Y:S01]  /*6170*/  ISETP.GT.AND P5, PT, R9, 0x1, PT ;  /* 0x000000010900780c */ /* 0x000fe20003fa4270 */
[----:B------:R-:W-:Y:S01]  /*6180*/  UIADD3 UR28, -UR29, URZ, URZ ;  /* 0x0000003f1d1c7290 */ /* 0x000fe2000fffe13f */
[----:B------:R-:W-:Y:S01]  /*6190*/  SEL R12, R12, RZ, P2 ;  /* 0x000000ff0c0c7207 */ /* 0x000fe20001000000 */
[----:B------:R-:W-:Y:S02]  /*61a0*/  UIMAD UR19, UR20, UR6, UR4 ;  /* 0x00000006141372a4 */ /* 0x000fe4000f8e0204 */
[----:B------:R-:W-:Y:S02]  /*61b0*/  UIADD3 UR20, -UR21, URZ, URZ ;  /* 0x0000003f15147290 */ /* 0x000fe4000fffe13f */
[----:B------:R-:W-:-:S02]  /*61c0*/  UIMAD UR11, UR22, UR11, UR31 ;  /* 0x0000000b160b72a4 */ /* 0x000fc4000f8e021f */
[----:B------:R-:W-:Y:S02]  /*61d0*/  UIMAD UR17, UR15, UR18, UR17 ;  /* 0x000000120f1172a4 */ /* 0x000fe4000f8e0211 */
[----:B------:R-:W-:Y:S02]  /*61e0*/  UIMAD UR28, UR15, UR28, UR14 ;  /* 0x0000001c0f1c72a4 */ /* 0x000fe4000f8e020e */
[----:B------:R-:W-:Y:S02]  /*61f0*/  UIMAD UR20, UR15, UR20, UR12 ;  /* 0x000000140f1472a4 */ /* 0x000fe4000f8e020c */
[----:B------:R-:W-:Y:S02]  /*6200*/  UIADD3 UR9, UR9, 0x30000, URZ ;  /* 0x0003000009097890 */ /* 0x000fe4000fffe03f */
[----:B------:R-:W-:Y:S02]  /*6210*/  USHF.L.U32 UR10, UR10, 0x6, URZ ;  /* 0x000000060a0a7899 */ /* 0x000fe4000800063f */
[----:B------:R-:W-:-:S02]  /*6220*/  UIMAD UR11, UR11, UR6, UR4 ;  /* 0x000000060b0b72a4 */ /* 0x000fc4000f8e0204 */
[----:B------:R-:W-:Y:S02]  /*6230*/  UIMAD UR12, UR17, UR7, UR5 ;  /* 0x00000007110c72a4 */ /* 0x000fe4000f8e0205 */
[----:B------:R-:W-:Y:S02]  /*6240*/  UPRMT UR14, UR32, 0x5410, URZ ;  /* 0x00005410200e7896 */ /* 0x000fe4000800003f */
[----:B------:R-:W-:Y:S02]  /*6250*/  UIADD3 UR24, UR8, 0x800, URZ ;  /* 0x0000080008187890 */ /* 0x000fe4000fffe03f */
[----:B------:R-:W-:Y:S01]  /*6260*/  UIMAD UR28, UR28, UR7, UR5 ;  /* 0x000000071c1c72a4 */ /* 0x000fe2000f8e0205 */
[----:B------:R-:W-:Y:S01]  /*6270*/  UMOV UR25, UR9 ;  /* 0x0000000900197c82 */ /* 0x000fe20008000000 */
[----:B------:R-:W-:Y:S01]  /*6280*/  UMOV UR26, UR10 ;  /* 0x0000000a001a7c82 */ /* 0x000fe20008000000 */
[----:B------:R-:W-:Y:S02]  /*6290*/  UIADD3 UR16, UR8, 0x1000, URZ ;  /* 0x0000100008107890 */ /* 0x000fe4000fffe03f */
[----:B------:R0:W-:Y:S01]  /*62a0*/  UTMALDG.4D.IM2COL [UR8], [UR40], UR14 ;  /* 0x00000008280073b4 */ /* 0x0001e2000805800e */
[----:B------:R-:W-:Y:S01]  /*62b0*/  UIMAD UR20, UR20, UR7, UR5 ;  /* 0x00000007141472a4 */ /* 0x000fe2000f8e0205 */
[----:B------:R-:W-:Y:S01]  /*62c0*/  @UP0 ULDC UR32, c[0x0][0x384] ;  /* 0x0000e10000200ab9 */ /* 0x000fe20000000800 */
[----:B------:R-:W-:Y:S01]  /*62d0*/  @UP0 ULDC UR58, c[0x0][0x384] ;  /* 0x0000e100003a0ab9 */ /* 0x000fe20000000800 */
[----:B------:R-:W-:Y:S01]  /*62e0*/  UIMAD.WIDE.U32 UR32, UR46, UR32, URZ ;  /* 0x000000202e2072a5 */ /* 0x000fe2000f8e003f */
[----:B------:R-:W-:Y:S01]  /*62f0*/  @UP0 ULDC UR44, c[0x0][0x384] ;  /* 0x0000e100002c0ab9 */ /* 0x000fe20000000800 */
[----:B------:R1:W-:Y:S01]  /*6300*/  UTMALDG.4D.IM2COL [UR24], [UR40], UR14 ;  /* 0x00000018280073b4 */ /* 0x0003e2000805800e */
[----:B------:R-:W-:Y:S01]  /*6310*/  UMOV UR17, UR9 ;  /* 0x0000000900117c82 */ /* 0x000fe20008000000 */
[----:B------:R-:W-:Y:S01]  /*6320*/  UMOV UR18, UR10 ;  /* 0x0000000a00127c82 */ /* 0x000fe20008000000 */
[----:B------:R-:W-:Y:S01]  /*6330*/  UMOV UR35, UR46 ;  /* 0x0000002e00237c82 */ /* 0x000fe20008000000 */
[----:B------:R-:W-:Y:S01]  /*6340*/  UMOV UR53, UR48 ;  /* 0x0000003000357c82 */ /* 0x000fe20008000000 */
[----:B------:R-:W-:-:S02]  /*6350*/  UIMAD.WIDE.U32 UR58, UR39, UR58, URZ ;  /* 0x0000003a273a72a5 */ /* 0x000fc4000f8e003f */
[----:B------:R-:W-:Y:S01]  /*6360*/  UIMAD.WIDE.U32 UR44, UR38, UR44, URZ ;  /* 0x0000002c262c72a5 */ /* 0x000fe2000f8e003f */
[----:B------:R2:W-:Y:S01]  /*6370*/  UTMALDG.4D.IM2COL [UR16], [UR40], UR14 ;  /* 0x00000010280073b4 */ /* 0x0005e2000805800e */
[----:B------:R-:W-:Y:S01]  /*6380*/  UMOV UR56, UR39 ;  /* 0x0000002700387c82 */ /* 0x000fe20008000000 */
[----:B------:R-:W-:Y:S01]  /*6390*/  UMOV UR36, UR38 ;  /* 0x0000002600247c82 */ /* 0x000fe20008000000 */
[----:B------:R-:W-:Y:S01]  /*63a0*/  UIADD3 UR32, UR8, 0x2000, URZ ;  /* 0x0000200008207890 */ /* 0x000fe2000fffe03f */
[----:B------:R-:W-:Y:S01]  /*63b0*/  UMOV UR42, UR10 ;  /* 0x0000000a002a7c82 */ /* 0x000fe20008000000 */
[----:B------:R-:W-:Y:S01]  /*63c0*/  UMOV UR34, UR10 ;  /* 0x0000000a00227c82 */ /* 0x000fe20008000000 */
[----:B------:R-:W-:Y:S01]  /*63d0*/  UMOV UR49, UR50 ;  /* 0x0000003200317c82 */ /* 0x000fe20008000000 */
[----:B0-----:R-:W-:Y:S01]  /*63e0*/  @UP1 ULDC.64 UR12, c[0x0][0x390] ;  /* 0x0000e400000c1ab9 */ /* 0x001fe20000000a00 */
[----:B------:R-:W-:Y:S01]  /*63f0*/  @UP0 ULDC UR57, c[0x0][0x384] ;  /* 0x0000e10000390ab9 */ /* 0x000fe20000000800 */
[----:B------:R-:W-:Y:S01]  /*6400*/  UMOV UR11, UR48 ;  /* 0x00000030000b7c82 */ /* 0x000fe20008000000 */
[----:B-1----:R-:W-:Y:S01]  /*6410*/  @UP0 ULDC UR28, c[0x0][0x384] ;  /* 0x0000e100001c0ab9 */ /* 0x002fe20000000800 */
[----:B------:R-:W-:Y:S01]  /*6420*/  @UP0 ULDC UR25, c[0x0][0x388] ;  /* 0x0000e20000190ab9 */ /* 0x000fe20000000800 */
[----:B------:R-:W-:Y:S01]  /*6430*/  UIMAD.WIDE.U32 UR28, UR48, UR28, URZ ;  /* 0x0000001c301c72a5 */ /* 0x000fe2000f8e003f */
[----:B------:R-:W-:Y:S01]  /*6440*/  @UP0 ULDC UR27, c[0x0][0x388] ;  /* 0x0000e200001b0ab9 */ /* 0x000fe20000000800 */
[----:B------:R-:W-:-:S02]  /*6450*/  @UP0 USHF.R.U32.HI UR35, URZ, UR25, UR33 ;  /* 0x000000193f230299 */ /* 0x000fc40008011621 */
[----:B------:R-:W-:Y:S01]  /*6460*/  @UP0 USHF.R.U32.HI UR53, URZ, UR27, UR29 ;  /* 0x0000001b3f350299 */ /* 0x000fe2000801161d */
[----:B------:R-:W-:Y:S01]  /*6470*/  @UP0 ULDC UR24, c[0x0][0x388] ;  /* 0x0000e20000180ab9 */ /* 0x000fe20000000800 */
[----:B--2---:R-:W-:Y:S01]  /*6480*/  @UP1 ULDC.64 UR20, c[0x0][0x390] ;  /* 0x0000e40000141ab9 */ /* 0x004fe20000000a00 */
[----:B------:R-:W-:Y:S01]  /*6490*/  @UP0 ULDC UR26, c[0x0][0x388] ;  /* 0x0000e200001a0ab9 */ /* 0x000fe20000000800 */
[----:B------:R-:W-:Y:S02]  /*64a0*/  @UP0 USHF.R.U32.HI UR56, URZ, UR24, UR59 ;  /* 0x000000183f380299 */ /* 0x000fe4000801163b */
[----:B------:R-:W-:Y:S02]  /*64b0*/  UIMAD.WIDE.U32 UR58, UR35, UR20, URZ ;  /* 0x00000014233a72a5 */ /* 0x000fe4000f8e003f */
[----:B------:R-:W-:Y:S01]  /*64c0*/  UIMAD.WIDE.U32 UR60, UR53, UR12, URZ ;  /* 0x0000000c353c72a5 */ /* 0x000fe2000f8e003f */
[----:B------:R-:W-:Y:S01]  /*64d0*/  @UP1 ULDC.64 UR18, c[0x0][0x390] ;  /* 0x0000e40000121ab9 */ /* 0x000fe20000000a00 */
[----:B------:R-:W-:Y:S01]  /*64e0*/  @UP0 USHF.R.U32.HI UR36, URZ, UR26, UR45 ;  /* 0x0000001a3f240299 */ /* 0x000fe2000801162d */
[----:B------:R-:W-:Y:S01]  /*64f0*/  @UP1 ULDC.64 UR16, c[0x0][0x390] ;  /* 0x0000e40000101ab9 */ /* 0x000fe20000000a00 */
[----:B------:R-:W-:-:S03]  /*6500*/  UIMAD.WIDE.U32 UR28, UR56, UR18, URZ ;  /* 0x00000012381c72a5 */ /* 0x000fc6000f8e003f */
[----:B------:R-:W-:Y:S01]  /*6510*/  R2UR UR60, R42 ;  /* 0x000000002a3c72ca */ /* 0x000fe200000e0000 */
[----:B------:R-:W-:Y:S01]  /*6520*/  UMOV UR45, UR35 ;  /* 0x00000023002d7c82 */ /* 0x000fe20008000000 */
[----:B------:R-:W-:Y:S02]  /*6530*/  @UP1 USHF.R.U32.HI UR45, URZ, UR21, UR59 ;  /* 0x000000153f2d1299 */ /* 0x000fe4000801163b */
[----:B------:R-:W-:Y:S01]  /*6540*/  UIMAD.WIDE.U32 UR58, UR36, UR16, URZ ;  /* 0x00000010243a72a5 */ /* 0x000fe2000f8e003f */
[----:B------:R-:W-:Y:S01]  /*6550*/  UMOV UR37, UR56 ;  /* 0x0000003800257c82 */ /* 0x000fe20008000000 */
[----:B------:R-:W-:Y:S01]  /*6560*/  @UP1 USHF.R.U32.HI UR37, URZ, UR19, UR29 ;  /* 0x000000133f251299 */ /* 0x000fe2000801161d */
[----:B------:R-:W-:Y:S02]  /*6570*/  UMOV UR21, UR53 ;  /* 0x0000003500157c82 */ /* 0x000fe40008000000 */
[----:B------:R-:W-:Y:S01]  /*6580*/  UMOV UR29, UR36 ;  /* 0x00000024001d7c82 */ /* 0x000fe20008000000 */
[----:B------:R-:W-:Y:S01]  /*6590*/  @UP1 USHF.R.U32.HI UR29, URZ, UR17, UR59 ;  /* 0x000000113f1d1299 */ /* 0x000fe2000801163b */
[----:B------:R-:W-:Y:S01]  /*65a0*/  R2UR UR59, R39 ;  /* 0x00000000273b72ca */ /* 0x000fe200000e0000 */
[----:B------:R-:W-:Y:S01]  /*65b0*/  @UP1 UMOV UR19, UR61 ;  /* 0x0000003d00131c82 */ /* 0x000fe20008000000 */
[----:B------:R-:W-:Y:S01]  /*65c0*/  UIADD3 UR20, -UR35, URZ, URZ ;  /* 0x0000003f23147290 */ /* 0x000fe2000fffe13f */
[----:B------:R-:W-:Y:S01]  /*65d0*/  R2UR UR61, R43 ;  /* 0x000000002b3d72ca */ /* 0x000fe200000e0000 */
[----:B------:R-:W-:-:S02]  /*65e0*/  UIADD3 UR44, -UR45, URZ, URZ ;  /* 0x0000003f2d2c7290 */ /* 0x000fc4000fffe13f */
[----:B------:R-:W-:Y:S01]  /*65f0*/  @UP1 USHF.R.U32.HI UR21, URZ, UR13, UR19 ;  /* 0x0000000d3f151299 */ /* 0x000fe20008011613 */
[----:B------:R-:W-:Y:S01]  /*6600*/  UMOV UR18, UR60 ;  /* 0x0000003c00127c82 */ /* 0x000fe20008000000 */
[----:B------:R-:W-:Y:S01]  /*6610*/  UIADD3 UR12, -UR56, URZ, URZ ;  /* 0x0000003f380c7290 */ /* 0x000fe2000fffe13f */
[----:B------:R-:W-:Y:S01]  /*6620*/  R2UR UR60, R41 ;  /* 0x00000000293c72ca */ /* 0x000fe200000e0000 */
[----:B------:R-:W-:Y:S02]  /*6630*/  UIADD3 UR13, -UR37, URZ, URZ ;  /* 0x0000003f250d7290 */ /* 0x000fe4000fffe13f */
[----:B------:R-:W-:Y:S02]  /*6640*/  UIMAD UR20, UR22, UR20, UR51 ;  /* 0x00000014161472a4 */ /* 0x000fe4000f8e0233 */
[----:B------:R-:W-:Y:S02]  /*6650*/  UIMAD UR44, UR15, UR44, UR35 ;  /* 0x0000002c0f2c72a4 */ /* 0x000fe4000f8e0223 */
[----:B------:R-:W-:-:S02]  /*6660*/  UIADD3 UR28, -UR29, URZ, URZ ;  /* 0x0000003f1d1c7290 */ /* 0x000fc4000fffe13f */
[----:B------:R-:W-:Y:S02]  /*6670*/  UIMAD UR35, UR22, UR12, UR59 ;  /* 0x0000000c162372a4 */ /* 0x000fe4000f8e023b */
[----:B------:R-:W-:Y:S02]  /*6680*/  UIMAD UR13, UR15, UR13, UR56 ;  /* 0x0000000d0f0d72a4 */ /* 0x000fe4000f8e0238 */
[----:B------:R-:W-:Y:S02]  /*6690*/  UIADD3 UR40, UR8, 0x1800, URZ ;  /* 0x0000180008287890 */ /* 0x000fe4000fffe03f */
[----:B------:R-:W-:Y:S02]  /*66a0*/  UIADD3 UR17, -UR36, URZ, URZ ;  /* 0x0000003f24117290 */ /* 0x000fe4000fffe13f */
[----:B------:R-:W-:Y:S02]  /*66b0*/  UIMAD UR43, UR20, UR6, UR4 ;  /* 0x00000006142b72a4 */ /* 0x000fe4000f8e0204 */
[----:B------:R-:W-:-:S02]  /*66c0*/  UIMAD UR44, UR44, UR7, UR5 ;  /* 0x000000072c2c72a4 */ /* 0x000fc4000f8e0205 */
[----:B------:R-:W-:Y:S02]  /*66d0*/  UIMAD UR28, UR15, UR28, UR36 ;  /* 0x0000001c0f1c72a4 */ /* 0x000fe4000f8e0224 */
[----:B------:R-:W-:Y:S02]  /*66e0*/  UIMAD UR35, UR35, UR6, UR4 ;  /* 0x00000006232372a4 */ /* 0x000fe4000f8e0204 */
[----:B------:R-:W-:Y:S02]  /*66f0*/  UIMAD UR36, UR13, UR7, UR5 ;  /* 0x000000070d2472a4 */ /* 0x000fe4000f8e0205 */
[----:B------:R-:W-:Y:S02]  /*6700*/  UIADD3 UR12, -UR53, URZ, URZ ;  /* 0x0000003f350c7290 */ /* 0x000fe4000fffe13f */
[----:B------:R-:W-:Y:S02]  /*6710*/  UIADD3 UR20, -UR21, URZ, URZ ;  /* 0x0000003f15147290 */ /* 0x000fe4000fffe13f */
[----:B------:R-:W-:Y:S01]  /*6720*/  UIMAD UR12, UR22, UR12, UR60 ;  /* 0x0000000c160c72a4 */ /* 0x000fe2000f8e023c */
[----:B------:R-:W-:Y:S01]  /*6730*/  UMOV UR41, UR9 ;  /* 0x0000000900297c82 */ /* 0x000fe20008000000 */
[----:B------:R-:W-:Y:S01]  /*6740*/  UMOV UR19, UR61 ;  /* 0x0000003d00137c82 */ /* 0x000fe20008000000 */
[----:B------:R-:W-:Y:S01]  /*6750*/  UMOV UR33, UR9 ;  /* 0x0000000900217c82 */ /* 0x000fe20008000000 */
[----:B------:R-:W-:Y:S01]  /*6760*/  UIMAD UR17, UR22, UR17, UR55 ;  /* 0x00000011161172a4 */ /* 0x000fe2000f8e0237 */
[----:B------:R0:W-:Y:S01]  /*6770*/  UTMALDG.4D.IM2COL [UR40], [UR18], UR14 ;  /* 0x00000028120073b4 */ /* 0x0001e2000805800e */
[----:B------:R-:W-:-:S02]  /*6780*/  UIMAD UR20, UR15, UR20, UR53 ;  /* 0x000000140f1472a4 */ /* 0x000fc4000f8e0235 */
[----:B------:R-:W-:Y:S02]  /*6790*/  UIADD3 UR24, UR8, 0x2800, URZ ;  /* 0x0000280008187890 */ /* 0x000fe4000fffe03f */
[----:B------:R-:W-:Y:S02]  /*67a0*/  UIMAD UR27, UR17, UR6, UR4 ;  /* 0x00000006111b72a4 */ /* 0x000fe4000f8e0204 */
[----:B------:R-:W-:Y:S01]  /*67b0*/  UIMAD UR28, UR28, UR7, UR5 ;  /* 0x000000071c1c72a4 */ /* 0x000fe2000f8e0205 */
[----:B------:R1:W-:Y:S01]  /*67c0*/  UTMALDG.4D.IM2COL [UR32], [UR18], UR14 ;  /* 0x00000020120073b4 */ /* 0x0003e2000805800e */
[----:B------:R-:W-:Y:S02]  /*67d0*/  UIADD3 UR16, UR8, 0x3000, URZ ;  /* 0x0000300008107890 */ /* 0x000fe4000fffe03f */
[----:B------:R-:W-:Y:S01]  /*67e0*/  UIMAD UR20, UR20, UR7, UR5 ;  /* 0x00000007141472a4 */ /* 0x000fe2000f8e0205 */
[----:B------:R-:W-:Y:S01]  /*67f0*/  UMOV UR25, UR9 ;  /* 0x0000000900197c82 */ /* 0x000fe20008000000 */
[----:B------:R-:W-:Y:S01]  /*6800*/  UMOV UR26, UR10 ;  /* 0x0000000a001a7c82 */ /* 0x000fe20008000000 */
[----:B------:R-:W-:Y:S01]  /*6810*/  UMOV UR17, UR9 ;  /* 0x0000000900117c82 */ /* 0x000fe20008000000 */
[----:B------:R-:W-:Y:S01]  /*6820*/  @UP0 ULDC UR58, c[0x0][0x384] ;  /* 0x0000e100003a0ab9 */ /* 0x000fe20000000800 */
[----:B------:R-:W-:Y:S01]  /*6830*/  @UP0 ULDC UR56, c[0x0][0x388] ;  /* 0x0000e20000380ab9 */ /* 0x000fe20000000800 */
[----:B------:R-:W-:Y:S01]  /*6840*/  @UP0 ULDC UR53, c[0x0][0x384] ;  /* 0x0000e10000350ab9 */ /* 0x000fe20000000800 */
[----:B0-----:R-:W-:Y:S01]  /*6850*/  @UP0 ULDC UR40, c[0x0][0x388] ;  /* 0x0000e20000280ab9 */ /* 0x001fe20000000800 */
[----:B------:R-:W-:Y:S01]  /*6860*/  @UP0 ULDC UR44, c[0x0][0x388] ;  /* 0x0000e200002c0ab9 */ /* 0x000fe20000000800 */
[----:B------:R-:W-:Y:S01]  /*6870*/  @UP0 ULDC UR45, c[0x0][0x388] ;  /* 0x0000e200002d0ab9 */ /* 0x000fe20000000800 */
[----:B------:R-:W-:Y:S01]  /*6880*/  @UP0 ULDC UR43, c[0x0][0x384] ;  /* 0x0000e100002b0ab9 */ /* 0x000fe20000000800 */
[----:B------:R-:W-:Y:S01]  /*6890*/  @UP0 ULDC UR42, c[0x0][0x388] ;  /* 0x0000e200002a0ab9 */ /* 0x000fe20000000800 */
[----:B------:R-:W-:Y:S01]  /*68a0*/  UMOV UR41, UR50 ;  /* 0x0000003200297c82 */ /* 0x000fe20008000000 */
[----:B-1----:R-:W-:Y:S01]  /*68b0*/  UMOV UR35, UR19 ;  /* 0x0000001300237c82 */ /* 0x002fe20008000000 */
[----:B------:R-:W-:Y:S01]  /*68c0*/  UIMAD UR19, UR12, UR6, UR4 ;  /* 0x000000060c1372a4 */ /* 0x000fe2000f8e0204 */
[----:B------:R-:W-:-:S02]  /*68d0*/  UMOV UR34, UR18 ;  /* 0x0000001200227c82 */ /* 0x000fc40008000000 */
[----:B------:R-:W-:Y:S01]  /*68e0*/  @UP0 ULDC UR12, c[0x0][0x384] ;  /* 0x0000e100000c0ab9 */ /* 0x000fe20000000800 */
[----:B------:R-:W-:Y:S01]  /*68f0*/  UMOV UR18, UR10 ;  /* 0x0000000a00127c82 */ /* 0x000fe20008000000 */
[----:B------:R-:W-:Y:S01]  /*6900*/  UIMAD.WIDE.U32 UR12, UR50, UR12, URZ ;  /* 0x0000000c320c72a5 */ /* 0x000fe2000f8e003f */
[----:B------:R0:W-:Y:S01]  /*6910*/  UTMALDG.4D.IM2COL [UR24], [UR34], UR14 ;  /* 0x00000018220073b4 */ /* 0x0001e2000805800e */
[----:B------:R-:W-:Y:S01]  /*6920*/  @UP0 ULDC UR32, c[0x0][0x384] ;  /* 0x0000e10000200ab9 */ /* 0x000fe20000000800 */
[----:B------:R-:W-:Y:S01]  /*6930*/  @UP0 ULDC UR37, c[0x0][0x384] ;  /* 0x0000e10000250ab9 */ /* 0x000fe20000000800 */
[----:B------:R-:W-:Y:S02]  /*6940*/  @UP0 USHF.R.U32.HI UR49, URZ, UR40, UR13 ;  /* 0x000000283f310299 */ /* 0x000fe4000801160d */
[----:B------:R-:W-:Y:S01]  /*6950*/  UIMAD.WIDE.U32 UR32, UR52, UR32, URZ ;  /* 0x00000020342072a5 */ /* 0x000fe2000f8e003f */
[----:B------:R-:W-:Y:S01]  /*6960*/  @UP1 ULDC.64 UR12, c[0x0][0x390] ;  /* 0x0000e400000c1ab9 */ /* 0x000fe20000000a00 */
[----:B------:R1:W-:Y:S01]  /*6970*/  UTMALDG.4D.IM2COL [UR16], [UR34], UR14 ;  /* 0x00000010220073b4 */ /* 0x0003e2000805800e */
[----:B------:R-:W-:Y:S01]  /*6980*/  @UP0 ULDC UR40, c[0x0][0x384] ;  /* 0x0000e10000280ab9 */ /* 0x000fe20000000800 */
[----:B------:R-:W-:-:S03]  /*6990*/  @UP0 ULDC UR36, c[0x0][0x388] ;  /* 0x0000e20000240ab9 */ /* 0x000fc60000000800 */
[----:B------:R-:W-:Y:S01]  /*69a0*/  UMOV UR32, UR34 ;  /* 0x0000002200207c82 */ /* 0x000fe20008000000 */
[----:B0-----:R-:W-:Y:S01]  /*69b0*/  R2UR UR28, R35 ;  /* 0x00000000231c72ca */ /* 0x001fe200000e0000 */
[----:B------:R-:W-:Y:S01]  /*69c0*/  @UP0 ULDC UR25, c[0x0][0x388] ;  /* 0x0000e20000190ab9 */ /* 0x000fe20000000800 */
[----:B------:R-:W-:Y:S01]  /*69d0*/  @UP0 ULDC UR24, c[0x0][0x384] ;  /* 0x0000e10000180ab9 */ /* 0x000fe20000000800 */
[----:B------:R-:W-:Y:S01]  /*69e0*/  @UP0 USHF.R.U32.HI UR52, URZ, UR25, UR33 ;  /* 0x000000193f340299 */ /* 0x000fe20008011621 */
[----:B------:R-:W-:Y:S02]  /*69f0*/  @UP1 ULDC.64 UR26, c[0x0][0x390] ;  /* 0x0000e400001a1ab9 */ /* 0x000fe40000000a00 */
[----:B------:R-:W-:Y:S01]  /*6a00*/  UMOV UR33, UR35 ;  /* 0x0000002300217c82 */ /* 0x000fe20008000000 */
[----:B------:R-:W-:Y:S01]  /*6a10*/  @UP0 ULDC UR29, c[0x0][0x388] ;  /* 0x0000e200001d0ab9 */ /* 0x000fe20000000800 */
[----:B-1----:R-:W-:Y:S02]  /*6a20*/  UIMAD.WIDE.U32 UR16, UR49, UR12, URZ ;  /* 0x0000000c311072a5 */ /* 0x002fe4000f8e003f */
[----:B------:R-:W-:Y:S01]  /*6a30*/  UMOV UR21, UR49 ;  /* 0x0000003100157c82 */ /* 0x000fe20008000000 */
[----:B------:R-:W-:-:S02]  /*6a40*/  UIADD3 UR19, -UR49, URZ, URZ ;  /* 0x0000003f31137290 */ /* 0x000fc4000fffe13f */
[----:B------:R-:W-:Y:S02]  /*6a50*/  @UP1 USHF.R.U32.HI UR21, URZ, UR13, UR17 ;  /* 0x0000000d3f151299 */ /* 0x000fe40008011611 */
[----:B------:R-:W-:Y:S02]  /*6a60*/  UIMAD UR19, UR22, UR19, UR28 ;  /* 0x00000013161372a4 */ /* 0x000fe4000f8e021c */
[----:B------:R-:W-:Y:S02]  /*6a70*/  UIADD3 UR20, -UR21, URZ, URZ ;  /* 0x0000003f15147290 */ /* 0x000fe4000fffe13f */
[----:B------:R-:W-:Y:S02]  /*6a80*/  UIADD3 UR16, UR8, 0x3800, URZ ;  /* 0x0000380008107890 */ /* 0x000fe4000fffe03f */
[----:B------:R-:W-:Y:S02]  /*6a90*/  UIMAD UR20, UR15, UR20, UR49 ;  /* 0x000000140f1472a4 */ /* 0x000fe4000f8e0231 */
[----:B------:R-:W-:-:S02]  /*6aa0*/  UIMAD UR19, UR19, UR6, UR4 ;  /* 0x00000006131372a4 */ /* 0x000fc4000f8e0204 */
[----:B------:R-:W-:Y:S02]  /*6ab0*/  UIMAD UR20, UR20, UR7, UR5 ;  /* 0x00000007141472a4 */ /* 0x000fe4000f8e0205 */
[----:B------:R-:W-:Y:S01]  /*6ac0*/  UIMAD.WIDE.U32 UR12, UR54, UR58, URZ ;  /* 0x0000003a360c72a5 */ /* 0x000fe2000f8e003f */
[----:B------:R-:W-:Y:S01]  /*6ad0*/  UMOV UR17, UR9 ;  /* 0x0000000900117c82 */ /* 0x000fe20008000000 */
[----:B------:R-:W-:Y:S02]  /*6ae0*/  UMOV UR5, UR52 ;  /* 0x0000003400057c82 */ /* 0x000fe40008000000 */
[----:B------:R-:W-:-:S03]  /*6af0*/  @UP0 USHF.R.U32.HI UR54, URZ, UR44, UR13 ;  /* 0x0000002c3f360299 */ /* 0x000fc6000801160d */
[----:B------:R-:W-:Y:S01]  /*6b00*/  @UP1 ULDC.64 UR12, c[0x0][0x390] ;  /* 0x0000e400000c1ab9 */ /* 0x000fe20000000a00 */
[----:B------:R0:W-:Y:S01]  /*6b10*/  UTMALDG.4D.IM2COL [UR16], [UR32], UR14 ;  /* 0x00000010200073b4 */ /* 0x0001e2000805800e */
[----:B------:R-:W-:Y:S02]  /*6b20*/  UIMAD.WIDE.U32 UR34, UR54, UR26, URZ ;  /* 0x0000001a362272a5 */ /* 0x000fe4000f8e003f */
[----:B------:R-:W-:Y:S01]  /*6b30*/  UMOV UR58, UR54 ;  /* 0x00000036003a7c82 */ /* 0x000fe20008000000 */
[----:B------:R-:W-:Y:S01]  /*6b40*/  @UP0 ULDC UR44, c[0x0][0x388] ;  /* 0x0000e200002c0ab9 */ /* 0x000fe20000000800 */
[----:B0-----:R-:W-:Y:S02]  /*6b50*/  UIMAD.WIDE.U32 UR16, UR52, UR12, URZ ;  /* 0x0000000c341072a5 */ /* 0x001fe4000f8e003f */
[----:B------:R-:W-:Y:S01]  /*6b60*/  UIMAD.WIDE.U32 UR18, UR47, UR24, URZ ;  /* 0x000000182f1272a5 */ /* 0x000fe2000f8e003f */
[----:B------:R-:W-:Y:S01]  /*6b70*/  UMOV UR21, UR35 ;  /* 0x0000002300157c82 */ /* 0x000fe20008000000 */
[----:B------:R-:W-:Y:S01]  /*6b80*/  UMOV UR20, UR34 ;  /* 0x0000002200147c82 */ /* 0x000fe20008000000 */
[----:B------:R-:W-:-:S02]  /*6b90*/  @UP1 UMOV UR12, UR21 ;  /* 0x00000015000c1c82 */ /* 0x000fc40008000000 */
[----:B------:R-:W-:Y:S01]  /*6ba0*/  @UP1 UMOV UR61, UR17 ;  /* 0x00000011003d1c82 */ /* 0x000fe20008000000 */
[----:B------:R-:W-:Y:S01]  /*6bb0*/  UIMAD.WIDE.U32 UR16, UR46, UR57, URZ ;  /* 0x000000392e1072a5 */ /* 0x000fe2000f8e003f */
[----:B------:R-:W-:Y:S01]  /*6bc0*/  @UP0 UMOV UR49, UR19 ;  /* 0x0000001300310c82 */ /* 0x000fe20008000000 */
[----:B------:R-:W-:Y:S02]  /*6bd0*/  UIMAD.WIDE.U32 UR20, UR39, UR53, URZ ;  /* 0x00000035271472a5 */ /* 0x000fe4000f8e003f */
[----:B------:R-:W-:Y:S01]  /*6be0*/  @UP0 USHF.R.U32.HI UR47, URZ, UR56, UR49 ;  /* 0x000000383f2f0299 */ /* 0x000fe20008011631 */
[----:B------:R-:W-:Y:S01]  /*6bf0*/  @UP1 ULDC.64 UR34, c[0x0][0x390] ;  /* 0x0000e40000221ab9 */ /* 0x000fe20000000a00 */
[----:B------:R-:W-:Y:S01]  /*6c00*/  @UP0 USHF.R.U32.HI UR46, URZ, UR45, UR17 ;  /* 0x0000002d3f2e0299 */ /* 0x000fe20008011611 */
[----:B------:R-:W-:Y:S01]  /*6c10*/  @UP1 ULDC.64 UR32, c[0x0][0x390] ;  /* 0x0000e40000201ab9 */ /* 0x000fe20000000a00 */
[----:B------:R-:W-:Y:S02]  /*6c20*/  UIMAD.WIDE.U32 UR16, UR47, UR34, URZ ;  /* 0x000000222f1072a5 */ /* 0x000fe4000f8e003f */
[----:B------:R-:W-:-:S02]  /*6c30*/  @UP0 USHF.R.U32.HI UR39, URZ, UR29, UR21 ;  /* 0x0000001d3f270299 */ /* 0x000fc40008011615 */
[----:B------:R-:W-:Y:S01]  /*6c40*/  UIMAD.WIDE.U32 UR20, UR46, UR32, URZ ;  /* 0x000000202e1472a5 */ /* 0x000fe2000f8e003f */
[----:B------:R-:W-:Y:S01]  /*6c50*/  @UP1 ULDC.64 UR24, c[0x0][0x390] ;  /* 0x0000e40000181ab9 */ /* 0x000fe20000000a00 */
[----:B------:R-:W-:Y:S01]  /*6c60*/  UMOV UR29, UR47 ;  /* 0x0000002f001d7c82 */ /* 0x000fe20008000000 */
[----:B------:R-:W-:Y:S02]  /*6c70*/  @UP1 USHF.R.U32.HI UR5, URZ, UR13, UR61 ;  /* 0x0000000d3f051299 */ /* 0x000fe4000801163d */
[----:B------:R-:W-:Y:S02]  /*6c80*/  @UP1 USHF.R.U32.HI UR29, URZ, UR35, UR17 ;  /* 0x000000233f1d1299 */ /* 0x000fe40008011611 */
[----:B------:R-:W-:Y:S01]  /*6c90*/  UIMAD.WIDE.U32 UR16, UR39, UR24, URZ ;  /* 0x00000018271072a5 */ /* 0x000fe2000f8e003f */
[----:B------:R-:W-:Y:S01]  /*6ca0*/  UMOV UR61, UR46 ;  /* 0x0000002e003d7c82 */ /* 0x000fe20008000000 */
[----:B------:R-:W-:Y:S02]  /*6cb0*/  @UP1 USHF.R.U32.HI UR61, URZ, UR33, UR21 ;  /* 0x000000213f3d1299 */ /* 0x000fe40008011615 */
[----:B------:R-:W-:Y:S01]  /*6cc0*/  UIMAD.WIDE.U32 UR20, UR38, UR43, URZ ;  /* 0x0000002b261472a5 */ /* 0x000fe2000f8e003f */
[----:B------:R-:W-:Y:S01]  /*6cd0*/  UMOV UR53, UR39 ;  /* 0x0000002700357c82 */ /* 0x000fe20008000000 */
[----:B------:R-:W-:-:S02]  /*6ce0*/  UIADD3 UR34, UR8, 0x400, URZ ;  /* 0x0000040008227890 */ /* 0x000fc4000fffe03f */
[----:B------:R-:W-:Y:S02]  /*6cf0*/  @UP1 USHF.R.U32.HI UR53, URZ, UR25, UR17 ;  /* 0x000000193f351299 */ /* 0x000fe40008011611 */
[----:B------:R-:W-:Y:S02]  /*6d00*/  UIMAD.WIDE.U32 UR16, UR48, UR40, URZ ;  /* 0x00000028301072a5 */ /* 0x000fe4000f8e003f */
[----:B------:R-:W-:Y:S01]  /*6d10*/  @UP0 USHF.R.U32.HI UR38, URZ, UR42, UR21 ;  /* 0x0000002a3f260299 */ /* 0x000fe20008011615 */
[----:B------:R-:W-:Y:S01]  /*6d20*/  IMAD.U32 R48, RZ, RZ, UR34 ;  /* 0x00000022ff307e24 */ /* 0x000fe2000f8e00ff */
[----:B------:R-:W-:Y:S02]  /*6d30*/  UIMAD.WIDE.U32 UR20, UR50, UR37, URZ ;  /* 0x00000025321472a5 */ /* 0x000fe4000f8e003f */
[----:B------:R-:W-:Y:S02]  /*6d40*/  @UP1 USHF.R.U32.HI UR58, URZ, UR27, UR12 ;  /* 0x0000001b3f3a1299 */ /* 0x000fe4000801160c */
[----:B------:R-:W-:Y:S01]  /*6d50*/  @UP0 USHF.R.U32.HI UR11, URZ, UR36, UR17 ;  /* 0x000000243f0b0299 */ /* 0x000fe20008011611 */
[----:B------:R-:W-:Y:S01]  /*6d60*/  @UP1 ULDC.64 UR26, c[0x0][0x390] ;  /* 0x0000e400001a1ab9 */ /* 0x000fe20000000a00 */
[----:B------:R-:W-:-:S02]  /*6d70*/  UIADD3 UR45, UR8, 0xc00, URZ ;  /* 0x00000c00082d7890 */ /* 0x000fc4000fffe03f */
[----:B------:R-:W-:Y:S01]  /*6d80*/  IMAD.U32 R46, RZ, RZ, UR58 ;  /* 0x0000003aff2e7e24 */ /* 0x000fe2000f8e00ff */
[----:B------:R-:W-:Y:S01]  /*6d90*/  @UP1 ULDC.64 UR18, c[0x0][0x390] ;  /* 0x0000e40000121ab9 */ /* 0x000fe20000000a00 */
[----:B------:R-:W-:Y:S02]  /*6da0*/  UIMAD.WIDE.U32 UR34, UR38, UR26, URZ ;  /* 0x0000001a262272a5 */ /* 0x000fe4000f8e003f */
[----:B------:R-:W-:Y:S02]  /*6db0*/  @UP0 USHF.R.U32.HI UR41, URZ, UR44, UR21 ;  /* 0x0000002c3f290299 */ /* 0x000fe40008011615 */
[----:B------:R-:W-:Y:S01]  /*6dc0*/  UIMAD.WIDE.U32 UR36, UR11, UR18, URZ ;  /* 0x000000120b2472a5 */ /* 0x000fe2000f8e003f */
[----:B------:R-:W-:Y:S01]  /*6dd0*/  @UP1 ULDC.64 UR12, c[0x0][0x390] ;  /* 0x0000e400000c1ab9 */ /* 0x000fe20000000a00 */
[----:B------:R-:W-:Y:S01]  /*6de0*/  UMOV UR21, UR38 ;  /* 0x0000002600157c82 */ /* 0x000fe20008000000 */
[----:B------:R-:W-:Y:S01]  /*6df0*/  UIADD3 UR24, UR8, 0x1400, URZ ;  /* 0x0000140008187890 */ /* 0x000fe2000fffe03f */
[----:B------:R-:W-:Y:S01]  /*6e00*/  MOV R44, UR41 ;  /* 0x00000029002c7c02 */ /* 0x000fe20008000f00 */
[----:B------:R-:W-:-:S02]  /*6e10*/  UIADD3 UR56, UR8, 0x1c00, URZ ;  /* 0x00001c0008387890 */ /* 0x000fc4000fffe03f */
[----:B------:R-:W-:Y:S02]  /*6e20*/  UIADD3 UR48, UR8, 0x2400, URZ ;  /* 0x0000240008307890 */ /* 0x000fe4000fffe03f */
[----:B------:R-:W-:Y:S02]  /*6e30*/  UIADD3 UR16, UR8, 0x2c00, URZ ;  /* 0x00002c0008107890 */ /* 0x000fe4000fffe03f */
[----:B------:R-:W-:Y:S02]  /*6e40*/  UIADD3 UR40, UR8, 0x3400, URZ ;  /* 0x0000340008287890 */ /* 0x000fe4000fffe03f */
[----:B------:R-:W-:Y:S02]  /*6e50*/  UIADD3 UR32, UR8, 0x3c00, URZ ;  /* 0x00003c0008207890 */ /* 0x000fe4000fffe03f */
[----:B------:R-:W-:Y:S02]  /*6e60*/  @UP1 USHF.R.U32.HI UR21, URZ, UR27, UR35 ;  /* 0x0000001b3f151299 */ /* 0x000fe40008011623 */
[----:B------:R-:W-:Y:S01]  /*6e70*/  UIMAD.WIDE.U32 UR34, UR41, UR12, URZ ;  /* 0x0000000c292272a5 */ /* 0x000fe2000f8e003f */
[----:B------:R-:W-:Y:S01]  /*6e80*/  MOV R45, UR40 ;  /* 0x00000028002d7c02 */ /* 0x000fe20008000f00 */
[----:B------:R-:W-:Y:S01]  /*6e90*/  UIADD3 UR8, -UR52, URZ, URZ ;  /* 0x0000003f34087290 */ /* 0x000fe2000fffe13f */
[----:B------:R-:W-:Y:S01]  /*6ea0*/  MOV R17, UR32 ;  /* 0x0000002000117c02 */ /* 0x000fe20008000f00 */
[----:B------:R-:W-:Y:S01]  /*6eb0*/  UMOV UR44, UR45 ;  /* 0x0000002d002c7c82 */ /* 0x000fe20008000000 */
[----:B------:R-:W-:Y:S01]  /*6ec0*/  UIADD3 UR12, -UR54, URZ, URZ ;  /* 0x0000003f360c7290 */ /* 0x000fe2000fffe13f */
[----:B------:R-:W-:Y:S01]  /*6ed0*/  R2UR UR32, R48 ;  /* 0x00000000302072ca */ /* 0x000fe200000e0000 */
[----:B------:R-:W-:Y:S01]  /*6ee0*/  UMOV UR45, UR11 ;  /* 0x0000000b002d7c82 */ /* 0x000fe20008000000 */
[----:B------:R-:W-:-:S02]  /*6ef0*/  @UP1 USHF.R.U32.HI UR45, URZ, UR19, UR37 ;  /* 0x000000133f2d1299 */ /* 0x000fc40008011625 */
[----:B------:R-:W-:Y:S01]  /*6f00*/  UIMAD UR30, UR22, UR8, UR30 ;  /* 0x00000008161e72a4 */ /* 0x000fe2000f8e021e */
[----:B------:R-:W-:Y:S01]  /*6f10*/  UMOV UR37, UR41 ;  /* 0x0000002900257c82 */ /* 0x000fe20008000000 */
[----:B------:R-:W-:Y:S02]  /*6f20*/  @UP1 USHF.R.U32.HI UR37, URZ, UR13, UR35 ;  /* 0x0000000d3f251299 */ /* 0x000fe40008011623 */
[----:B------:R-:W-:Y:S02]  /*6f30*/  UIMAD UR31, UR22, UR12, UR31 ;  /* 0x0000000c161f72a4 */ /* 0x000fe4000f8e021f */
[----:B------:R-:W-:Y:S02]  /*6f40*/  UIADD3 UR8, -UR46, URZ, URZ ;  /* 0x0000003f2e087290 */ /* 0x000fe4000fffe13f */
[----:B------:R-:W-:Y:S01]  /*6f50*/  UIADD3 UR33, UR10, 0x20, URZ ;  /* 0x000000200a217890 */ /* 0x000fe2000fffe03f */
[----:B------:R-:W-:Y:S01]  /*6f60*/  MOV R15, UR37 ;  /* 0x00000025000f7c02 */ /* 0x000fe20008000f00 */
[----:B------:R-:W-:-:S02]  /*6f70*/  UIADD3 UR27, -UR47, URZ, URZ ;  /* 0x0000003f2f1b7290 */ /* 0x000fc4000fffe13f */
[----:B------:R-:W-:Y:S02]  /*6f80*/  UIADD3 UR12, -UR39, URZ, URZ ;  /* 0x0000003f270c7290 */ /* 0x000fe4000fffe13f */
[----:B------:R-:W-:Y:S02]  /*6f90*/  UIADD3 UR19, -UR38, URZ, URZ ;  /* 0x0000003f26137290 */ /* 0x000fe4000fffe13f */
[----:B------:R-:W-:Y:S02]  /*6fa0*/  UIADD3 UR43, -UR11, URZ, URZ ;  /* 0x0000003f0b2b7290 */ /* 0x000fe4000fffe13f */
[----:B------:R-:W-:Y:S02]  /*6fb0*/  UIADD3 UR35, -UR41, URZ, URZ ;  /* 0x0000003f29237290 */ /* 0x000fe4000fffe13f */
[----:B------:R-:W-:Y:S02]  /*6fc0*/  UIMAD UR8, UR22, UR8, UR51 ;  /* 0x00000008160872a4 */ /* 0x000fe4000f8e0233 */
[----:B------:R-:W-:Y:S01]  /*6fd0*/  UIMAD UR27, UR22, UR27, UR23 ;  /* 0x0000001b161b72a4 */ /* 0x000fe2000f8e0217 */
[----:B------:R-:W-:Y:S01]  /*6fe0*/  R2UR UR23, R43 ;  /* 0x000000002b1772ca */ /* 0x000fe200000e0000 */
[----:B------:R-:W-:-:S02]  /*6ff0*/  UIMAD UR51, UR22, UR12, UR59 ;  /* 0x0000000c163372a4 */ /* 0x000fc4000f8e023b */
[----:B------:R-:W-:Y:S02]  /*7000*/  UIMAD UR19, UR22, UR19, UR55 ;  /* 0x00000013161372a4 */ /* 0x000fe4000f8e0237 */
[----:B------:R-:W-:Y:S02]  /*7010*/  UIMAD UR43, UR22, UR43, UR60 ;  /* 0x0000002b162b72a4 */ /* 0x000fe4000f8e023c */
[----:B------:R-:W-:Y:S01]  /*7020*/  UIMAD UR35, UR22, UR35, UR28 ;  /* 0x00000023162372a4 */ /* 0x000fe2000f8e021c */
[----:B------:R-:W-:Y:S01]  /*7030*/  R2UR UR22, R42 ;  /* 0x000000002a1672ca */ /* 0x000fe200000e0000 */
[----:B------:R-:W-:Y:S01]  /*7040*/  UMOV UR20, UR58 ;  /* 0x0000003a00147c82 */ /* 0x000fe20008000000 */
[----:B------:R-:W-:Y:S01]  /*7050*/  UMOV UR42, UR33 ;  /* 0x00000021002a7c82 */ /* 0x000fe20008000000 */
[----:B------:R-:W-:Y:S01]  /*7060*/  UMOV UR26, UR33 ;  /* 0x00000021001a7c82 */ /* 0x000fe20008000000 */
[----:B------:R-:W-:Y:S01]  /*7070*/  UMOV UR58, UR33 ;  /* 0x00000021003a7c82 */ /* 0x000fe20008000000 */
[----:B------:R-:W-:Y:S01]  /*7080*/  UMOV UR50, UR33 ;  /* 0x0000002100327c82 */ /* 0x000fe20008000000 */
[----:B------:R-:W-:Y:S01]  /*7090*/  UMOV UR18, UR33 ;  /* 0x0000002100127c82 */ /* 0x000fe20008000000 */
[----:B------:R-:W-:Y:S01]  /*70a0*/  UIMAD UR12, UR31, UR6, UR4 ;  /* 0x000000061f0c72a4 */ /* 0x000fe2000f8e0204 */
[----:B------:R-:W-:Y:S01]  /*70b0*/  MOV R42, UR45 ;  /* 0x0000002d002a7c02 */ /* 0x000fe20008000f00 */
[----:B------:R-:W-:-:S02]  /*70c0*/  UIMAD UR33, UR30, UR6, UR4 ;  /* 0x000000061e2172a4 */ /* 0x000fc4000f8e0204 */
[----:B------:R-:W-:Y:S02]  /*70d0*/  UIMAD UR27, UR27, UR6, UR4 ;  /* 0x000000061b1b72a4 */ /* 0x000fe4000f8e0204 */
[----:B------:R-:W-:Y:S01]  /*70e0*/  UIMAD UR59, UR8, UR6, UR4 ;  /* 0x00000006083b72a4 */ /* 0x000fe2000f8e0204 */
[----:B------:R-:W-:Y:S01]  /*70f0*/  IMAD.U32 R47, RZ, RZ, UR12 ;  /* 0x0000000cff2f7e24 */ /* 0x000fe2000f8e00ff */
[----:B------:R-:W-:Y:S02]  /*7100*/  UIMAD UR51, UR51, UR6, UR4 ;  /* 0x00000006333372a4 */ /* 0x000fe4000f8e0204 */
[----:B------:R-:W-:Y:S02]  /*7110*/  UIMAD UR19, UR19, UR6, UR4 ;  /* 0x00000006131372a4 */ /* 0x000fe4000f8e0204 */
[----:B------:R-:W-:Y:S02]  /*7120*/  UIMAD UR43, UR43, UR6, UR4 ;  /* 0x000000062b2b72a4 */ /* 0x000fe4000f8e0204 */
[----:B------:R-:W-:-:S02]  /*7130*/  UIMAD UR35, UR35, UR6, UR4 ;  /* 0x00000006232372a4 */ /* 0x000fc4000f8e0204 */
[----:B------:R-:W-:Y:S02]  /*7140*/  UIADD3 UR6, -UR45, URZ, URZ ;  /* 0x0000003f2d067290 */ /* 0x000fe4000fffe13f */
[----:B------:R-:W-:Y:S01]  /*7150*/  UIADD3 UR4, -UR5, URZ, URZ ;  /* 0x0000003f05047290 */ /* 0x000fe2000fffe13f */
[----:B------:R-:W-:Y:S01]  /*7160*/  MOV R43, UR43 ;  /* 0x0000002b002b7c02 */ /* 0x000fe20008000f00 */
[----:B------:R-:W-:Y:S01]  /*7170*/  UMOV UR45, UR5 ;  /* 0x00000005002d7c82 */ /* 0x000fe20008000000 */
[----:B------:R-:W-:Y:S01]  /*7180*/  R2UR UR5, R14 ;  /* 0x000000000e0572ca */ /* 0x000fe200000e0000 */
[----:B------:R-:W-:Y:S01]  /*7190*/  UIADD3 UR12, -UR20, URZ, URZ ;  /* 0x0000003f140c7290 */ /* 0x000fe2000fffe13f */
[----:B------:R-:W-:Y:S01]  /*71a0*/  MOV R16, UR35 ;  /* 0x0000002300107c02 */ /* 0x000fe20008000f00 */
[----:B------:R-:W-:Y:S01]  /*71b0*/  UIADD3 UR8, -UR37, URZ, URZ ;  /* 0x0000003f25087290 */ /* 0x000fe2000fffe13f */
[----:B------:R-:W-:Y:S01]  /*71c0*/  R2UR UR35, R47 ;  /* 0x000000002f2372ca */ /* 0x000fe200000e0000 */
[----:B------:R-:W-:Y:S01]  /*71d0*/  UIMAD UR12, UR15, UR12, UR54 ;  /* 0x0000000c0f0c72a4 */ /* 0x000fe2000f8e0236 */
[----:B------:R-:W-:Y:S01]  /*71e0*/  R2UR UR37, R46 ;  /* 0x000000002e2572ca */ /* 0x000fe200000e0000 */
[----:B------:R-:W-:Y:S01]  /*71f0*/  UIMAD UR4, UR15, UR4, UR52 ;  /* 0x000000040f0472a4 */ /* 0x000fe2000f8e0234 */
[C---:B------:R-:W-:Y:S01]  /*7200*/  IMAD R14, R10.reuse, 0x2000, R13 ;  /* 0x000020000a0e7824 */ /* 0x040fe200078e020d */
[----:B------:R-:W-:Y:S01]  /*7210*/  UMOV UR40, UR44 ;  /* 0x0000002c00287c82 */ /* 0x000fe20008000000 */
[----:B------:R-:W-:Y:S01]  /*7220*/  UIADD3 UR34, UR10, 0x20, URZ ;  /* 0x000000200a227890 */ /* 0x000fe2000fffe03f */
[----:B------:R-:W-:Y:S01]  /*7230*/  VIADD R10, R10, 0x1 ;  /* 0x000000010a0a7836 */ /* 0x000fe20000000000 */
[----:B------:R-:W-:Y:S01]  /*7240*/  UMOV UR43, UR33 ;  /* 0x00000021002b7c82 */ /* 0x000fe20008000000 */
[----:B------:R-:W-:Y:S01]  /*7250*/  UIMAD UR36, UR12, UR7, UR5 ;  /* 0x000000070c2472a4 */ /* 0x000fe2000f8e0205 */
[----:B------:R-:W-:Y:S01]  /*7260*/  IMAD R14, R14, 0x4, R19 ;  /* 0x000000040e0e7824 */ /* 0x000fe200078e0213 */
[----:B------:R-:W-:Y:S01]  /*7270*/  UIMAD UR44, UR4, UR7, UR5 ;  /* 0x00000007042c72a4 */ /* 0x000fe2000f8e0205 */
[----:B------:R-:W-:Y:S01]  /*7280*/  ISETP.NE.AND P4, PT, R10, 0x4, PT ;  /* 0x000000040a00780c */ /* 0x000fe20003f85270 */
[----:B------:R-:W-:Y:S01]  /*7290*/  UMOV UR33, UR9 ;  /* 0x0000000900217c82 */ /* 0x000fe20008000000 */
[----:B------:R-:W-:Y:S01]  /*72a0*/  UMOV UR41, UR9 ;  /* 0x0000000900297c82 */ /* 0x000fe20008000000 */
[----:B------:R-:W-:Y:S01]  /*72b0*/  UIADD3 UR28, -UR29, URZ, URZ ;  /* 0x0000003f1d1c7290 */ /* 0x000fe2000fffe13f */
[----:B------:R-:W-:Y:S01]  /*72c0*/  R2UR UR4, R14 ;  /* 0x000000000e0472ca */ /* 0x000fe200000e0000 */
[----:B------:R-:W-:Y:S01]  /*72d0*/  UIADD3 UR60, -UR61, URZ, URZ ;  /* 0x0000003f3d3c7290 */ /* 0x000fe2000fffe13f */
[----:B------:R0:W-:Y:S01]  /*72e0*/  UTMALDG.4D.IM2COL [UR32], [UR22], UR14 ;  /* 0x00000020160073b4 */ /* 0x0001e2000805800e */
[----:B------:R-:W-:Y:S01]  /*72f0*/  UIADD3 UR13, -UR53, URZ, URZ ;  /* 0x0000003f350d7290 */ /* 0x000fe2000fffe13f */
[----:B------:R-:W-:Y:S01]  /*7300*/  SEL R10, R10, RZ, P4 ;  /* 0x000000ff0a0a7207 */ /* 0x000fe20002000000 */
[----:B------:R-:W-:-:S02]  /*7310*/  UIADD3 UR20, -UR21, URZ, URZ ;  /* 0x0000003f15147290 */ /* 0x000fc4000fffe13f */
[----:B------:R-:W-:Y:S02]  /*7320*/  UIMAD UR28, UR15, UR28, UR47 ;  /* 0x0000001c0f1c72a4 */ /* 0x000fe4000f8e022f */
[----:B------:R-:W-:Y:S01]  /*7330*/  UIMAD UR60, UR15, UR60, UR46 ;  /* 0x0000003c0f3c72a4 */ /* 0x000fe2000f8e022e */
[----:B------:R1:W-:Y:S01]  /*7340*/  UTMALDG.4D.IM2COL [UR40], [UR22], UR14 ;  /* 0x00000028160073b4 */ /* 0x0003e2000805800e */
[----:B------:R-:W-:Y:S02]  /*7350*/  UIMAD UR52, UR15, UR13, UR39 ;  /* 0x0000000d0f3472a4 */ /* 0x000fe4000f8e0227 */
[----:B------:R-:W-:Y:S02]  /*7360*/  UIMAD UR20, UR15, UR20, UR38 ;  /* 0x000000140f1472a4 */ /* 0x000fe4000f8e0226 */
[----:B------:R-:W-:Y:S02]  /*7370*/  UIMAD UR28, UR28, UR7, UR5 ;  /* 0x000000071c1c72a4 */ /* 0x000fe4000f8e0205 */
[----:B------:R-:W-:Y:S01]  /*7380*/  UIMAD UR6, UR15, UR6, UR11 ;  /* 0x000000060f0672a4 */ /* 0x000fe2000f8e020b */
[----:B------:R-:W-:Y:S01]  /*7390*/  R2UR UR11, R18 ;  /* 0x00000000120b72ca */ /* 0x000fe200000e0000 */
[----:B------:R-:W-:-:S02]  /*73a0*/  UIMAD UR60, UR60, UR7, UR5 ;  /* 0x000000073c3c72a4 */ /* 0x000fc4000f8e0205 */
[----:B------:R-:W-:Y:S02]  /*73b0*/  UIMAD UR52, UR52, UR7, UR5 ;  /* 0x00000007343472a4 */ /* 0x000fe4000f8e0205 */
[----:B------:R-:W-:Y:S01]  /*73c0*/  UIMAD UR20, UR20, UR7, UR5 ;  /* 0x00000007141472a4 */ /* 0x000fe2000f8e0205 */
[----:B------:R-:W-:Y:S01]  /*73d0*/  UMOV UR25, UR9 ;  /* 0x0000000900197c82 */ /* 0x000fe20008000000 */
[----:B0-----:R-:W-:Y:S01]  /*73e0*/  R2UR UR37, R15 ;  /* 0x000000000f2572ca */ /* 0x001fe200000e0000 */
[----:B------:R-:W-:Y:S01]  /*73f0*/  UMOV UR57, UR9 ;  /* 0x0000000900397c82 */ /* 0x000fe20008000000 */
[----:B------:R-:W-:Y:S01]  /*7400*/  R2UR UR35, R16 ;  /* 0x00000000102372ca */ /* 0x000fe200000e0000 */
[----:B------:R-:W-:Y:S01]  /*7410*/  UMOV UR49, UR9 ;  /* 0x0000000900317c82 */ /* 0x000fe20008000000 */
[----:B------:R-:W-:Y:S01]  /*7420*/  R2UR UR32, R17 ;  /* 0x00000000112072ca */ /* 0x000fe200000e0000 */
[----:B------:R-:W-:Y:S01]  /*7430*/  UMOV UR30, UR34 ;  /* 0x00000022001e7c82 */ /* 0x000fe20008000000 */
[----:B------:R0:W-:Y:S01]  /*7440*/  UTMALDG.4D.IM2COL [UR24], [UR22], UR14 ;  /* 0x00000018160073b4 */ /* 0x0001e2000805800e */
[----:B------:R-:W-:Y:S01]  /*7450*/  UMOV UR17, UR9 ;  /* 0x0000000900117c82 */ /* 0x000fe20008000000 */
[----:B-1----:R-:W-:Y:S01]  /*7460*/  R2UR UR41, R44 ;  /* 0x000000002c2972ca */ /* 0x002fe200000e0000 */
[----:B------:R-:W-:Y:S01]  /*7470*/  UIMAD UR44, UR6, UR7, UR5 ;  /* 0x00000007062c72a4 */ /* 0x000fe2000f8e0205 */
[----:B------:R-:W-:Y:S01]  /*7480*/  R2UR UR45, R42 ;  /* 0x000000002a2d72ca */ /* 0x000fe200000e0000 */
[----:B------:R-:W-:Y:S01]  /*7490*/  UMOV UR42, UR30 ;  /* 0x0000001e002a7c82 */ /* 0x000fe20008000000 */
[----:B------:R-:W-:Y:S01]  /*74a0*/  R2UR UR43, R43 ;  /* 0x000000002b2b72ca */ /* 0x000fe200000e0000 */
[----:B------:R-:W-:Y:S01]  /*74b0*/  UMOV UR34, UR30 ;  /* 0x0000001e00227c82 */ /* 0x000fe20008000000 */
[----:B------:R-:W-:Y:S01]  /*74c0*/  R2UR UR40, R45 ;  /* 0x000000002d2872ca */ /* 0x000fe200000e0000 */
[----:B------:R1:W-:Y:S01]  /*74d0*/  UTMALDG.4D.IM2COL [UR56], [UR22], UR14 ;  /* 0x00000038160073b4 */ /* 0x0003e2000805800e */
[----:B------:R-:W-:Y:S01]  /*74e0*/  ULDC.64 UR54, c[0x0][0x198] ;  /* 0x0000660000367ab9 */ /* 0x000fe20000000a00 */
[----:B------:R-:W-:Y:S01]  /*74f0*/  UMOV UR6, 0x0 ;  /* 0x0000000000067882 */ /* 0x000fe20000000000 */
[----:B------:R-:W-:-:S03]  /*7500*/  MOV R47, UR30 ;  /* 0x0000001e002f7c02 */ /* 0x000fc60008000f00 */
[----:B------:R-:W-:Y:S01]  /*7510*/  UIMAD UR8, UR15, UR8, UR41 ;  /* 0x000000080f0872a4 */ /* 0x000fe2000f8e0229 */
[----:B------:R-:W-:Y:S01]  /*7520*/  R2UR UR30, R47 ;  /* 0x000000002f1e72ca */ /* 0x000fe200000e0000 */
[----:B------:R2:W-:Y:S01]  /*7530*/  UTMALDG.4D.IM2COL [UR48], [UR22], UR14 ;  /* 0x00000030160073b4 */ /* 0x0005e2000805800e */
[----:B------:R-:W-:Y:S01]  /*7540*/  UMOV UR41, UR9 ;  /* 0x0000000900297c82 */ /* 0x000fe20008000000 */
[----:B------:R-:W-:-:S03]  /*7550*/  UIMAD UR36, UR8, UR7, UR5 ;  /* 0x00000007082472a4 */ /* 0x000fc6000f8e0205 */
[----:B------:R-:W-:Y:S01]  /*7560*/  R2UR UR8, R21 ;  /* 0x00000000150872ca */ /* 0x000fe200000e0000 */
[----:B------:R-:W-:Y:S01]  /*7570*/  UMOV UR5, 0x30000 ;  /* 0x0003000000057882 */ /* 0x000fe20000000000 */
[----:B0-----:R-:W-:Y:S01]  /*7580*/  R2UR UR28, R11 ;  /* 0x000000000b1c72ca */ /* 0x001fe200000e0000 */
[----:B------:R0:W-:Y:S01]  /*7590*/  UTMALDG.4D.IM2COL [UR16], [UR22], UR14 ;  /* 0x00000010160073b4 */ /* 0x0001e2000805800e */
[----:B------:R-:W-:Y:S01]  /*75a0*/  R2UR UR29, R8 ;  /* 0x00000000081d72ca */ /* 0x000fe200000e0000 */
[----:B------:R-:W-:Y:S01]  /*75b0*/  UIADD3 UR24, UR4, 0x10000, URZ ;  /* 0x0001000004187890 */ /* 0x000fe2000fffe03f */
[----:B------:R-:W-:Y:S01]  /*75c0*/  R2UR UR27, R2 ;  /* 0x00000000021b72ca */ /* 0x000fe200000e0000 */
[----:B------:R-:W-:Y:S01]  /*75d0*/  UMOV UR7, 0x10000000 ;  /* 0x1000000000077882 */ /* 0x000fe20000000000 */
[----:B------:R-:W-:Y:S01]  /*75e0*/  UMOV UR26, UR10 ;  /* 0x0000000a001a7c82 */ /* 0x000fe20008000000 */
[----:B------:R3:W-:Y:S01]  /*75f0*/  UTMALDG.4D.IM2COL [UR40], [UR22], UR14 ;  /* 0x00000028160073b4 */ /* 0x0007e2000805800e */
[----:B-1----:R-:W-:-:S03]  /*7600*/  R2UR UR59, R26 ;  /* 0x000000001a3b72ca */ /* 0x002fc600000e0000 */
[----:B------:R-:W-:Y:S01]  /*7610*/  IMAD.U32 R46, RZ, RZ, UR8 ;  /* 0x00000008ff2e7e24 */ /* 0x000fe2000f8e00ff */
[----:B------:R-:W-:Y:S01]  /*7620*/  UIADD3 UR8, UR4, 0x10800, URZ ;  /* 0x0001080004087890 */ /* 0x000fe2000fffe03f */
[----:B------:R-:W-:Y:S01]  /*7630*/  IMAD.U32 R54, RZ, RZ, UR28 ;  /* 0x0000001cff367e24 */ /* 0x000fe2000f8e00ff */
[----:B------:R-:W-:Y:S01]  /*7640*/  UMOV UR12, UR28 ;  /* 0x0000001c000c7c82 */ /* 0x000fe20008000000 */
[----:B------:R-:W-:Y:S01]  /*7650*/  UMOV UR13, UR29 ;  /* 0x0000001d000d7c82 */ /* 0x000fe20008000000 */
[----:B------:R-:W-:Y:S01]  /*7660*/  IMAD.U32 R55, RZ, RZ, UR29 ;  /* 0x0000001dff377e24 */ /* 0x000fe2000f8e00ff */
[----:B------:R1:W-:Y:S01]  /*7670*/  UTMALDG.4D.IM2COL [UR32], [UR22], UR14 ;  /* 0x00000020160073b4 */ /* 0x0003e2000805800e */
[----:B------:R-:W-:Y:S01]  /*7680*/  IMAD.U32 R52, RZ, RZ, UR28 ;  /* 0x0000001cff347e24 */ /* 0x000fe2000f8e00ff */
[----:B------:R-:W-:Y:S01]  /*7690*/  UMOV UR60, UR28 ;  /* 0x0000001c003c7c82 */ /* 0x000fe20008000000 */
[----:B------:R-:W-:Y:S01]  /*76a0*/  IMAD.U32 R53, RZ, RZ, UR29 ;  /* 0x0000001dff357e24 */ /* 0x000fe2000f8e00ff */
[----:B------:R-:W-:Y:S01]  /*76b0*/  UMOV UR61, UR29 ;  /* 0x0000001d003d7c82 */ /* 0x000fe20008000000 */
[----:B--2---:R-:W-:Y:S01]  /*76c0*/  UMOV UR52, UR28 ;  /* 0x0000001c00347c82 */ /* 0x004fe20008000000 */
[----:B------:R-:W-:Y:S01]  /*76d0*/  UMOV UR53, UR29 ;  /* 0x0000001d00357c82 */ /* 0x000fe20008000000 */
[----:B------:R-:W-:Y:S01]  /*76e0*/  MOV R48, UR29 ;  /* 0x0000001d00307c02 */ /* 0x000fe20008000f00 */
[----:B0-----:R-:W-:Y:S01]  /*76f0*/  UMOV UR20, UR28 ;  /* 0x0000001c00147c82 */ /* 0x001fe20008000000 */
[----:B------:R-:W-:Y:S01]  /*7700*/  R2UR UR19, R20 ;  /* 0x00000000141372ca */ /* 0x000fe200000e0000 */
[----:B------:R-:W-:Y:S01]  /*7710*/  UMOV UR21, UR29 ;  /* 0x0000001d00157c82 */ /* 0x000fe20008000000 */
[----:B------:R-:W-:Y:S01]  /*7720*/  MOV R49, UR28 ;  /* 0x0000001c00317c02 */ /* 0x000fe20008000f00 */
[----:B------:R-:W-:Y:S01]  /*7730*/  UIADD3 UR16, UR4, 0x11000, URZ ;  /* 0x0001100004107890 */ /* 0x000fe2000fffe03f */
[----:B------:R-:W-:Y:S01]  /*7740*/  MOV R50, UR27 ;  /* 0x0000001b00327c02 */ /* 0x000fe20008000f00 */
[----:B------:R-:W-:Y:S01]  /*7750*/  UMOV UR18, UR10 ;  /* 0x0000000a00127c82 */ /* 0x000fe20008000000 */
[----:B------:R-:W-:Y:S01]  /*7760*/  R2UR UR51, R22 ;  /* 0x00000000163372ca */ /* 0x000fe200000e0000 */
[----:B---3--:R-:W-:Y:S01]  /*7770*/  UMOV UR44, UR28 ;  /* 0x0000001c002c7c82 */ /* 0x008fe20008000000 */
[----:B------:R-:W-:Y:S01]  /*7780*/  UMOV UR45, UR29 ;  /* 0x0000001d002d7c82 */ /* 0x000fe20008000000 */
[----:B------:R-:W-:Y:S01]  /*7790*/  R2UR UR43, R23 ;  /* 0x00000000172b72ca */ /* 0x000fe200000e0000 */
[----:B------:R-:W-:Y:S01]  /*77a0*/  UIADD3 UR48, UR4, 0x12000, URZ ;  /* 0x0001200004307890 */ /* 0x000fe2000fffe03f */
[----:B------:R-:W-:Y:S01]  /*77b0*/  MOV R17, UR53 ;  /* 0x0000003500117c02 */ /* 0x000fe20008000f00 */
[----:B------:R-:W-:Y:S01]  /*77c0*/  UIADD3 UR40, UR4, 0x12800, URZ ;  /* 0x0001280004287890 */ /* 0x000fe2000fffe03f */
[----:B------:R-:W-:Y:S01]  /*77d0*/  MOV R19, UR52 ;  /* 0x0000003400137c02 */ /* 0x000fe20008000f00 */
[----:B------:R-:W-:Y:S01]  /*77e0*/  UMOV UR50, UR10 ;  /* 0x0000000a00327c82 */ /* 0x000fe20008000000 */
[----:B-1----:R-:W-:Y:S01]  /*77f0*/  UIADD3 UR22, UP0, UR54, 0x1f0, URZ ;  /* 0x000001f036167890 */ /* 0x002fe2000ff1e03f */
[----:B------:R-:W-:Y:S01]  /*7800*/  R2UR UR35, R24 ;  /* 0x00000000182372ca */ /* 0x000fe200000e0000 */
[----:B------:R-:W-:Y:S01]  /*7810*/  UMOV UR36, UR28 ;  /* 0x0000001c00247c82 */ /* 0x000fe20008000000 */
[----:B------:R-:W-:Y:S01]  /*7820*/  UMOV UR37, UR29 ;  /* 0x0000001d00257c82 */ /* 0x000fe20008000000 */
[----:B------:R-:W-:Y:S01]  /*7830*/  UIADD3.X UR23, URZ, UR55, URZ, UP0, !UPT ;  /* 0x000000373f177290 */ /* 0x000fe200087fe43f */
[----:B------:R-:W-:Y:S01]  /*7840*/  MOV R14, UR37 ;  /* 0x00000025000e7c02 */ /* 0x000fe20008000f00 */
[----:B------:R-:W-:Y:S01]  /*7850*/  UIADD3 UR32, UR4, 0x11800, URZ ;  /* 0x0001180004207890 */ /* 0x000fe2000fffe03f */
[----:B------:R-:W-:Y:S01]  /*7860*/  MOV R15, UR36 ;  /* 0x00000024000f7c02 */ /* 0x000fe20008000f00 */
[----:B------:R-:W-:Y:S01]  /*7870*/  UMOV UR34, UR10 ;  /* 0x0000000a00227c82 */ /* 0x000fe20008000000 */
[----:B------:R-:W-:Y:S01]  /*7880*/  MOV R44, UR37 ;  /* 0x00000025002c7c02 */ /* 0x000fe20008000f00 */
[----:B------:R-:W-:Y:S01]  /*7890*/  UMOV UR42, UR10 ;  /* 0x0000000a002a7c82 */ /* 0x000fe20008000000 */
[----:B------:R-:W-:Y:S01]  /*78a0*/  MOV R45, UR36 ;  /* 0x00000024002d7c02 */ /* 0x000fe20008000f00 */
[----:B------:R-:W-:Y:S01]  /*78b0*/  UMOV UR54, UR51 ;  /* 0x0000003300367c82 */ /* 0x000fe20008000000 */
[----:B------:R0:W-:Y:S01]  /*78c0*/  UTMALDG.4D.MULTICAST [UR24], [UR22], UR5, desc[UR6] ;  /* 0x00000618160073b4 */ /* 0x0001e20008019805 */
[----:B------:R-:W-:Y:S01]  /*78d0*/  MOV R16, UR35 ;  /* 0x0000002300107c02 */ /* 0x000fe20008000f00 */
[----:B------:R-:W-:Y:S01]  /*78e0*/  UIADD3 UR56, UR4, 0x14000, URZ ;  /* 0x0001400004387890 */ /* 0x000fe2000fffe03f */
[----:B------:R-:W-:Y:S01]  /*78f0*/  R2UR UR35, R46 ;  /* 0x000000002e2372ca */ /* 0x000fe200000e0000 */
[----:B------:R-:W-:Y:S01]  /*7900*/  UMOV UR58, UR10 ;  /* 0x0000000a003a7c82 */ /* 0x000fe20008000000 */
[----:B------:R-:W-:Y:S01]  /*7910*/  MOV R42, UR45 ;  /* 0x0000002d002a7c02 */ /* 0x000fe20008000f00 */
[----:B------:R-:W-:Y:S01]  /*7920*/  UMOV UR47, UR43 ;  /* 0x0000002b002f7c82 */ /* 0x000fe20008000000 */
[----:B------:R-:W-:Y:S01]  /*7930*/  MOV R43, UR44 ;  /* 0x0000002c002b7c02 */ /* 0x000fe20008000f00 */
[----:B------:R1:W-:Y:S01]  /*7940*/  UTMALDG.4D.MULTICAST [UR8], [UR22], UR5, desc[UR6] ;  /* 0x00000608160073b4 */ /* 0x0003e20008019805 */
[----:B------:R2:W-:Y:S07]  /*7950*/  UTMALDG.4D.MULTICAST [UR16], [UR22], UR5, desc[UR6] ;  /* 0x00000610160073b4 */ /* 0x0005ee0008019805 */
[----:B------:R-:W-:-:S02]  /*7960*/  UMOV UR31, UR35 ;  /* 0x00000023001f7c82 */ /* 0x000fc40008000000 */
[----:B------:R-:W-:-:S04]  /*7970*/  MOV R46, UR31 ;  /* 0x0000001f002e7c02 */ /* 0x000fc80008000f00 */
[----:B------:R-:W-:Y:S01]  /*7980*/  R2UR UR31, R46 ;  /* 0x000000002e1f72ca */ /* 0x000fe200000e0000 */
[----:B------:R3:W-:Y:S01]  /*7990*/  UTMALDG.4D.MULTICAST [UR32], [UR22], UR5, desc[UR6] ;  /* 0x00000620160073b4 */ /* 0x0007e20008019805 */
[----:B------:R-:W-:Y:S02]  /*79a0*/  MOV R46, UR54 ;  /* 0x00000036002e7c02 */ /* 0x000fe40008000f00 */
[----:B0-----:R-:W-:Y:S01]  /*79b0*/  R2UR UR28, R54 ;  /* 0x00000000361c72ca */ /* 0x001fe200000e0000 */
[----:B------:R-:W-:Y:S01]  /*79c0*/  UIADD3 UR24, UR4, 0x13800, URZ ;  /* 0x0001380004187890 */ /* 0x000fe2000fffe03f */
[----:B------:R-:W-:Y:S02]  /*79d0*/  R2UR UR29, R55 ;  /* 0x00000000371d72ca */ /* 0x000fe400000e0000 */
[----:B------:R-:W-:Y:S01]  /*79e0*/  R2UR UR27, R27 ;  /* 0x000000001b1b72ca */ /* 0x000fe200000e0000 */
[----:B------:R0:W-:Y:S01]  /*79f0*/  UTMALDG.4D.MULTICAST [UR48], [UR22], UR5, desc[UR6] ;  /* 0x00000630160073b4 */ /* 0x0001e20008019805 */
[----:B------:R-:W-:-:S02]  /*7a00*/  R2UR UR54, R46 ;  /* 0x000000002e3672ca */ /* 0x000fc400000e0000 */
[----:B-1----:R-:W-:Y:S01]  /*7a10*/  R2UR UR8, R25 ;  /* 0x00000000190872ca */ /* 0x002fe200000e0000 */
[----:B------:R1:W-:Y:S01]  /*7a20*/  UTMALDG.4D.MULTICAST [UR40], [UR22], UR5, desc[UR6] ;  /* 0x00000628160073b4 */ /* 0x0003e20008019805 */
[----:B--2---:R-:W-:Y:S01]  /*7a30*/  UIADD3 UR16, UR4, 0x11400, URZ ;  /* 0x0001140004107890 */ /* 0x004fe2000fffe03f */
[----:B------:R-:W-:-:S10]  /*7a40*/  UMOV UR18, UR30 ;  /* 0x0000001e00127c82 */ /* 0x000fd40008000000 */
[----:B------:R-:W-:Y:S01]  /*7a50*/  IMAD.U32 R51, RZ, RZ, UR8 ;  /* 0x00000008ff337e24 */ /* 0x000fe2000f8e00ff */
[----:B------:R-:W-:Y:S02]  /*7a60*/  R2UR UR8, R31 ;  /* 0x000000001f0872ca */ /* 0x000fe400000e0000 */
[----:B---3--:R-:W-:Y:S01]  /*7a70*/  R2UR UR37, R14 ;  /* 0x000000000e2572ca */ /* 0x008fe200000e0000 */
[----:B------:R-:W-:Y:S01]  /*7a80*/  UIADD3 UR32, UR4, 0x13000, URZ ;  /* 0x0001300004207890 */ /* 0x000fe2000fffe03f */
[----:B------:R-:W-:Y:S02]  /*7a90*/  R2UR UR36, R15 ;  /* 0x000000000f2472ca */ /* 0x000fe400000e0000 */
[----:B------:R-:W-:Y:S02]  /*7aa0*/  R2UR UR35, R16 ;  /* 0x00000000102372ca */ /* 0x000fe400000e0000 */
[----:B------:R-:W-:Y:S02]  /*7ab0*/  MOV R14, UR29 ;  /* 0x0000001d000e7c02 */ /* 0x000fe40008000f00 */
[----:B------:R-:W-:Y:S01]  /*7ac0*/  MOV R15, UR28 ;  /* 0x0000001c000f7c02 */ /* 0x000fe20008000f00 */
[----:B0-----:R-:W-:Y:S01]  /*7ad0*/  UIADD3 UR48, UR4, 0x15000, URZ ;  /* 0x0001500004307890 */ /* 0x001fe2000fffe03f */
[----:B------:R-:W-:-:S02]  /*7ae0*/  MOV R16, UR27 ;  /* 0x0000001b00107c02 */ /* 0x000fc40008000f00 */
[----:B------:R-:W-:Y:S01]  /*7af0*/  R2UR UR27, R51 ;  /* 0x00000000331b72ca */ /* 0x000fe200000e0000 */
[----:B------:R-:W-:Y:S01]  /*7b00*/  IMAD.U32 R51, RZ, RZ, UR8 ;  /* 0x00000008ff337e24 */ /* 0x000fe2000f8e00ff */
[----:B------:R-:W-:Y:S01]  /*7b10*/  R2UR UR28, R52 ;  /* 0x00000000341c72ca */ /* 0x000fe200000e0000 */
[----:B------:R-:W-:Y:S01]  /*7b20*/  IMAD.U32 R52, RZ, RZ, UR10 ;  /* 0x0000000aff347e24 */ /* 0x000fe2000f8e00ff */
[----:B------:R-:W-:Y:S01]  /*7b30*/  R2UR UR29, R53 ;  /* 0x00000000351d72ca */ /* 0x000fe200000e0000 */
[----:B------:R0:W-:Y:S01]  /*7b40*/  UTMALDG.4D.MULTICAST [UR32], [UR22], UR5, desc[UR6] ;  /* 0x00000620160073b4 */ /* 0x0001e20008019805 */
[----:B------:R-:W-:Y:S01]  /*7b50*/  R2UR UR8, R32 ;  /* 0x00000000200872ca */ /* 0x000fe200000e0000 */
[----:B-1----:R-:W-:Y:S01]  /*7b60*/  UIADD3 UR40, UR4, 0x15800, URZ ;  /* 0x0001580004287890 */ /* 0x002fe2000fffe03f */
[----:B------:R-:W-:Y:S01]  /*7b70*/  R2UR UR53, R17 ;  /* 0x00000000113572ca */ /* 0x000fe200000e0000 */
[----:B------:R-:W-:Y:S01]  /*7b80*/  UMOV UR46, UR35 ;  /* 0x00000023002e7c82 */ /* 0x000fe20008000000 */
[----:B------:R-:W-:-:S02]  /*7b90*/  R2UR UR52, R19 ;  /* 0x00000000133472ca */ /* 0x000fc400000e0000 */
[----:B------:R-:W-:Y:S01]  /*7ba0*/  MOV R17, UR26 ;  /* 0x0000001a00117c02 */ /* 0x000fe20008000f00 */
[----:B------:R-:W-:Y:S01]  /*7bb0*/  UMOV UR39, UR27 ;  /* 0x0000001b00277c82 */ /* 0x000fe20008000000 */
[----:B------:R-:W-:Y:S02]  /*7bc0*/  MOV R19, UR25 ;  /* 0x0000001900137c02 */ /* 0x000fe40008000f00 */
[----:B------:R-:W-:Y:S01]  /*7bd0*/  R2UR UR51, R28 ;  /* 0x000000001c3372ca */ /* 0x000fe200000e0000 */
[----:B------:R1:W-:Y:S01]  /*7be0*/  UTMALDG.4D.MULTICAST [UR24], [UR22], UR5, desc[UR6] ;  /* 0x00000618160073b4 */ /* 0x0003e20008019805 */
[----:B------:R-:W-:Y:S02]  /*7bf0*/  R2UR UR45, R42 ;  /* 0x000000002a2d72ca */ /* 0x000fe400000e0000 */
[----:B------:R-:W-:Y:S02]  /*7c00*/  R2UR UR44, R43 ;  /* 0x000000002b2c72ca */ /* 0x000fe400000e0000 */
[----:B------:R-:W-:Y:S01]  /*7c10*/  R2UR UR43, R29 ;  /* 0x000000001d2b72ca */ /* 0x000fe200000e0000 */
[----:B------:R2:W-:Y:S06]  /*7c20*/  UTMALDG.4D.MULTICAST [UR56], [UR22], UR5, desc[UR6] ;  /* 0x00000638160073b4 */ /* 0x0005ec0008019805 */
[----:B------:R-:W-:-:S02]  /*7c30*/  MOV R47, UR51 ;  /* 0x00000033002f7c02 */ /* 0x000fc40008000f00 */
[----:B0-----:R-:W-:Y:S01]  /*7c40*/  R2UR UR37, R44 ;  /* 0x000000002c2572ca */ /* 0x001fe200000e0000 */
[----:B------:R-:W-:Y:S01]  /*7c50*/  UIADD3 UR32, UR4, 0x16000, URZ ;  /* 0x0001600004207890 */ /* 0x000fe2000fffe03f */
[----:B------:R-:W-:Y:S02]  /*7c60*/  R2UR UR36, R45 ;  /* 0x000000002d2472ca */ /* 0x000fe400000e0000 */
[----:B------:R-:W-:Y:S02]  /*7c70*/  R2UR UR35, R30 ;  /* 0x000000001e2372ca */ /* 0x000fe400000e0000 */
[----:B------:R-:W-:Y:S02]  /*7c80*/  MOV R44, UR49 ;  /* 0x00000031002c7c02 */ /* 0x000fe40008000f00 */
[----:B-1----:R-:W-:Y:S01]  /*7c90*/  R2UR UR29, R14 ;  /* 0x000000000e1d72ca */ /* 0x002fe200000e0000 */
[----:B------:R-:W-:Y:S01]  /*7ca0*/  IMAD.U32 R14, RZ, RZ, UR8 ;  /* 0x00000008ff0e7e24 */ /* 0x000fe2000f8e00ff */
[----:B------:R-:W-:Y:S01]  /*7cb0*/  R2UR UR28, R15 ;  /* 0x000000000f1c72ca */ /* 0x000fe200000e0000 */
[----:B------:R-:W-:Y:S01]  /*7cc0*/  UIADD3 UR24, UR4, 0x14800, URZ ;  /* 0x0001480004187890 */ /* 0x000fe2000fffe03f */
[----:B------:R-:W-:Y:S01]  /*7cd0*/  R2UR UR27, R16 ;  /* 0x00000000101b72ca */ /* 0x000fe200000e0000 */
[----:B------:R-:W-:Y:S01]  /*7ce0*/  IMAD.U32 R16, RZ, RZ, UR10 ;  /* 0x0000000aff107e24 */ /* 0x000fe2000f8e00ff */
[----:B------:R-:W-:Y:S01]  /*7cf0*/  R2UR UR26, R17 ;  /* 0x00000000111a72ca */ /* 0x000fe200000e0000 */
[----:B------:R-:W-:Y:S01]  /*7d00*/  IMAD.U32 R17, RZ, RZ, UR10 ;  /* 0x0000000aff117e24 */ /* 0x000fe2000f8e00ff */
[----:B------:R-:W-:Y:S01]  /*7d10*/  R2UR UR25, R19 ;  /* 0x00000000131972ca */ /* 0x000fe200000e0000 */
[----:B------:R-:W-:Y:S01]  /*7d20*/  UMOV UR10, UR30 ;  /* 0x0000001e000a7c82 */ /* 0x000fe20008000000 */
[----:B------:R-:W-:Y:S01]  /*7d30*/  R2UR UR8, R33 ;  /* 0x00000000210872ca */ /* 0x000fe200000e0000 */
[----:B--2---:R-:W-:Y:S01]  /*7d40*/  UIADD3 UR56, UR4, 0x14400, URZ ;  /* 0x0001440004387890 */ /* 0x004fe2000fffe03f */
[----:B------:R-:W-:-:S05]  /*7d50*/  UMOV UR58, UR30 ;  /* 0x0000001e003a7c82 */ /* 0x000fca0008000000 */
[----:B------:R-:W-:-:S04]  /*7d60*/  UMOV UR38, UR27 ;  /* 0x0000001b00267c82 */ /* 0x000fc80008000000 */
[----:B------:R0:W-:Y:S02]  /*7d70*/  UTMALDG.4D.MULTICAST [UR24], [UR22], UR5, desc[UR6] ;  /* 0x00000618160073b4 */ /* 0x0001e40008019805 */
[----:B------:R-:W-:Y:S01]  /*7d80*/  IMAD.U32 R15, RZ, RZ, UR8 ;  /* 0x00000008ff0f7e24 */ /* 0x000fe2000f8e00ff */
[----:B------:R-:W-:Y:S01]  /*7d90*/  UIADD3 UR8, UR4, 0x10c00, URZ ;  /* 0x00010c0004087890 */ /* 0x000fe2000fffe03f */
[----:B------:R1:W-:Y:S01]  /*7da0*/  UTMALDG.4D.MULTICAST [UR48], [UR22], UR5, desc[UR6] ;  /* 0x00000630160073b4 */ /* 0x0003e20008019805 */
[----:B------:R2:W-:Y:S01]  /*7db0*/  UTMALDG.4D.MULTICAST [UR40], [UR22], UR5, desc[UR6] ;  /* 0x00000628160073b4 */ /* 0x0005e20008019805 */
[----:B------:R3:W-:Y:S01]  /*7dc0*/  UTMALDG.4D.MULTICAST [UR32], [UR22], UR5, desc[UR6] ;  /* 0x00000620160073b4 */ /* 0x0007e20008019805 */
[----:B0-----:R-:W-:Y:S01]  /*7dd0*/  R2UR UR29, R48 ;  /* 0x00000000301d72ca */ /* 0x001fe200000e0000 */
[----:B------:R-:W-:Y:S01]  /*7de0*/  UIADD3 UR24, UR4, 0x10400, URZ ;  /* 0x0001040004187890 */ /* 0x000fe2000fffe03f */
[----:B------:R-:W-:Y:S01]  /*7df0*/  R2UR UR28, R49 ;  /* 0x00000000311c72ca */ /* 0x000fe200000e0000 */
[----:B------:R-:W-:Y:S01]  /*7e00*/  UMOV UR25, UR9 ;  /* 0x0000000900197c82 */ /* 0x000fe20008000000 */
[----:B------:R-:W-:Y:S01]  /*7e10*/  R2UR UR27, R50 ;  /* 0x00000000321b72ca */ /* 0x000fe200000e0000 */
[----:B------:R-:W-:Y:S01]  /*7e20*/  UMOV UR26, UR30 ;  /* 0x0000001e001a7c82 */ /* 0x000fe20008000000 */
[----:B-1----:R-:W-:Y:S01]  /*7e30*/  R2UR UR50, R17 ;  /* 0x00000000113272ca */ /* 0x002fe200000e0000 */
[----:B------:R-:W-:Y:S01]  /*7e40*/  UIADD3 UR48, UR4, 0x17800, URZ ;  /* 0x0001780004307890 */ /* 0x000fe2000fffe03f */
[----:B------:R-:W-:-:S02]  /*7e50*/  R2UR UR51, R15 ;  /* 0x000000000f3372ca */ /* 0x000fc400000e0000 */
[----:B------:R-:W-:-:S03]  /*7e60*/  MOV R15, UR46 ;  /* 0x0000002e000f7c02 */ /* 0x000fc60008000f00 */
[----:B------:R-:W-:Y:S01]  /*7e70*/  UMOV UR53, UR29 ;  /* 0x0000001d00357c82 */ /* 0x000fe20008000000 */
[----:B------:R-:W-:Y:S01]  /*7e80*/  UMOV UR21, UR29 ;  /* 0x0000001d00157c82 */ /* 0x000fe20008000000 */
[----:B------:R-:W-:Y:S01]  /*7e90*/  MOV R45, UR48 ;  /* 0x00000030002d7c02 */ /* 0x000fe20008000f00 */
[----:B--2---:R-:W-:Y:S01]  /*7ea0*/  UIADD3 UR40, UR4, 0x16800, URZ ;  /* 0x0001680004287890 */ /* 0x004fe2000fffe03f */
[----:B------:R-:W-:Y:S01]  /*7eb0*/  R2UR UR42, R52 ;  /* 0x00000000342a72ca */ /* 0x000fe200000e0000 */
[----:B------:R-:W-:Y:S01]  /*7ec0*/  UIADD3 UR48, UR4, 0x17000, URZ ;  /* 0x0001700004307890 */ /* 0x000fe2000fffe03f */
[----:B------:R-:W-:Y:S01]  /*7ed0*/  MOV R17, UR53 ;  /* 0x0000003500117c02 */ /* 0x000fe20008000f00 */
[----:B------:R-:W-:Y:S01]  /*7ee0*/  UMOV UR52, UR28 ;  /* 0x0000001c00347c82 */ /* 0x000fe20008000000 */
[----:B------:R-:W-:Y:S01]  /*7ef0*/  MOV R43, UR50 ;  /* 0x00000032002b7c02 */ /* 0x000fe20008000f00 */
[----:B------:R-:W-:Y:S01]  /*7f00*/  UMOV UR44, UR28 ;  /* 0x0000001c002c7c82 */ /* 0x000fe20008000000 */
[----:B------:R-:W-:Y:S01]  /*7f10*/  R2UR UR50, R16 ;  /* 0x00000000103272ca */ /* 0x000fe200000e0000 */
[----:B------:R-:W-:Y:S01]  /*7f20*/  UMOV UR45, UR29 ;  /* 0x0000001d002d7c82 */ /* 0x000fe20008000000 */
[----:B------:R-:W-:Y:S01]  /*7f30*/  MOV R16, UR43 ;  /* 0x0000002b00107c02 */ /* 0x000fe20008000f00 */
[----:B------:R-:W-:Y:S01]  /*7f40*/  UMOV UR20, UR28 ;  /* 0x0000001c00147c82 */ /* 0x000fe20008000000 */
[----:B------:R-:W-:Y:S01]  /*7f50*/  MOV R42, UR51 ;  /* 0x00000033002a7c02 */ /* 0x000fe20008000f00 */
[----:B---3--:R-:W-:Y:S01]  /*7f60*/  UMOV UR36, UR28 ;  /* 0x0000001c00247c82 */ /* 0x008fe20008000000 */
[----:B------:R-:W-:Y:S01]  /*7f70*/  R2UR UR43, R51 ;  /* 0x00000000332b72ca */ /* 0x000fe200000e0000 */
[----:B------:R-:W-:Y:S01]  /*7f80*/  UMOV UR37, UR29 ;  /* 0x0000001d00257c82 */ /* 0x000fe20008000000 */
[----:B------:R-:W-:Y:S01]  /*7f90*/  R2UR UR51, R14 ;  /* 0x000000000e3372ca */ /* 0x000fe200000e0000 */
[----:B------:R-:W-:Y:S01]  /*7fa0*/  UMOV UR34, UR30 ;  /* 0x0000001e00227c82 */ /* 0x000fe20008000000 */
[----:B------:R-:W-:Y:S01]  /*7fb0*/  MOV R19, UR52 ;  /* 0x0000003400137c02 */ /* 0x000fe20008000f00 */
[----:B------:R-:W-:Y:S01]  /*7fc0*/  UMOV UR60, UR28 ;  /* 0x0000001c003c7c82 */ /* 0x000fe20008000000 */
[----:B------:R-:W-:Y:S01]  /*7fd0*/  MOV R14, UR47 ;  /* 0x0000002f000e7c02 */ /* 0x000fe20008000f00 */
[----:B------:R-:W-:Y:S01]  /*7fe0*/  UMOV UR61, UR29 ;  /* 0x0000001d003d7c82 */ /* 0x000fe20008000000 */
[----:B------:R-:W-:-:S02]  /*7ff0*/  R2UR UR46, R15 ;  /* 0x000000000f2e72ca */ /* 0x000fc400000e0000 */
[----:B------:R-:W0:Y:S01]  /*8000*/  LDC R15, c[0x0][0x3c8] ;  /* 0x0000f200ff0f7b82 */ /* 0x000e220000000800 */
[----:B------:R-:W-:Y:S01]  /*8010*/  R2UR UR47, R14 ;  /* 0x000000000e2f72ca */ /* 0x000fe200000e0000 */
[----:B------:R-:W-:Y:S01]  /*8020*/  VIADD R14, R11, 0x1 ;  /* 0x000000010b0e7836 */ /* 0x000fe20000000000 */
[----:B------:R1:W-:Y:S01]  /*8030*/  UTMALDG.4D.MULTICAST [UR40], [UR22], UR5, desc[UR6] ;  /* 0x00000628160073b4 */ /* 0x0003e20008019805 */
[----:B------:R-:W-:Y:S01]  /*8040*/  UMOV UR32, UR43 ;  /* 0x0000002b00207c82 */ /* 0x000fe20008000000 */
[----:B------:R-:W-:Y:S01]  /*8050*/  UMOV UR15, UR51 ;  /* 0x00000033000f7c82 */ /* 0x000fe20008000000 */
[----:B------:R-:W-:Y:S01]  /*8060*/  MOV R51, UR35 ;  /* 0x0000002300337c02 */ /* 0x000fe20008000f00 */
[----:B------:R-:W-:Y:S01]  /*8070*/  @P2 IMAD.MOV R14, RZ, RZ, R11 ;  /* 0x000000ffff0e2224 */ /* 0x000fe200078e020b */
[----:B------:R-:W-:Y:S02]  /*8080*/  MOV R49, UR37 ;  /* 0x0000002500317c02 */ /* 0x000fe40008000f00 */
[----:B------:R-:W-:Y:S01]  /*8090*/  MOV R50, UR36 ;  /* 0x0000002400327c02 */ /* 0x000fe20008000f00 */
[----:B------:R2:W-:Y:S01]  /*80a0*/  UTMALDG.4D.MULTICAST [UR48], [UR22], UR5, desc[UR6] ;  /* 0x00000630160073b4 */ /* 0x0005e20008019805 */
[----:B------:R-:W-:-:S02]  /*80b0*/  MOV R46, UR45 ;  /* 0x0000002d002e7c02 */ /* 0x000fc40008000f00 */
[----:B0-----:R-:W-:Y:S01]  /*80c0*/  ISETP.NE.AND P3, PT, R14, R15, PT ;  /* 0x0000000f0e00720c */ /* 0x001fe20003f65270 */
[----:B------:R-:W-:Y:S01]  /*80d0*/  VIADD R15, R8, 0x1 ;  /* 0x00000001080f7836 */ /* 0x000fe20000000000 */
[----:B-1----:R-:W-:Y:S01]  /*80e0*/  R2UR UR43, R16 ;  /* 0x00000000102b72ca */ /* 0x002fe200000e0000 */
[----:B------:R-:W-:Y:S01]  /*80f0*/  UIADD3 UR40, UR4, 0x12c00, URZ ;  /* 0x00012c0004287890 */ /* 0x000fe2000fffe03f */
[----:B------:R-:W-:-:S09]  /*8100*/  UMOV UR42, UR30 ;  /* 0x0000001e002a7c82 */ /* 0x000fd20008000000 */
[----:B------:R-:W-:Y:S01]  /*8110*/  @P3 IMAD.MOV R15, RZ, RZ, R8 ;  /* 0x000000ffff0f3224 */ /* 0x000fe200078e0208 */
[----:B--2---:R-:W-:Y:S02]  /*8120*/  R2UR UR53, R17 ;  /* 0x00000000113572ca */ /* 0x004fe400000e0000 */
[----:B------:R-:W-:Y:S01]  /*8130*/  R2UR UR52, R19 ;  /* 0x00000000133472ca */ /* 0x000fe200000e0000 */
[----:B------:R-:W-:Y:S01]  /*8140*/  IMAD.MOV.U32 R8, RZ, RZ, R15 ;  /* 0x000000ffff087224 */ /* 0x000fe200078e000f */
[----:B------:R-:W-:Y:S02]  /*8150*/  R2UR UR51, R42 ;  /* 0x000000002a3372ca */ /* 0x000fe400000e0000 */
[----:B------:R-:W-:Y:S02]  /*8160*/  R2UR UR50, R43 ;  /* 0x000000002b3272ca */ /* 0x000fe400000e0000 */
[----:B------:R-:W-:Y:S02]  /*8170*/  R2UR UR49, R44 ;  /* 0x000000002c3172ca */ /* 0x000fe400000e0000 */
[----:B------:R-:W-:-:S02]  /*8180*/  R2UR UR48, R45 ;  /* 0x000000002d3072ca */ /* 0x000fc400000e0000 */
[----:B------:R-:W-:Y:S02]  /*8190*/  MOV R42, UR37 ;  /* 0x00000025002a7c02 */ /* 0x000fe40008000f00 */
[----:B------:R-:W-:Y:S02]  /*81a0*/  MOV R43, UR36 ;  /* 0x00000024002b7c02 */ /* 0x000fe40008000f00 */
[----:B------:R-:W-:Y:S01]  /*81b0*/  MOV R45, UR33 ;  /* 0x00000021002d7c02 */ /* 0x000fe20008000f00 */
[----:B------:R-:W-:Y:S01]  /*81c0*/  UMOV UR14, UR51 ;  /* 0x00000033000e7c82 */ /* 0x000fe20008000000 */
[----:B------:R-:W-:-:S05]  /*81d0*/  MOV R48, UR43 ;  /* 0x0000002b00307c02 */ /* 0x000fca0008000f00 */
[----:B------:R0:W-:Y:S01]  /*81e0*/  UTMALDG.4D.MULTICAST [UR48], [UR22], UR5, desc[UR6] ;  /* 0x00000630160073b4 */ /* 0x0001e20008019805 */
[----:B------:R1:W-:Y:S01]  /*81f0*/  UTMALDG.4D.MULTICAST [UR24], [UR22], UR5, desc[UR6] ;  /* 0x00000618160073b4 */ /* 0x0003e20008019805 */
[----:B------:R2:W-:Y:S01]  /*8200*/  UTMALDG.4D.MULTICAST [UR8], [UR22], UR5, desc[UR6] ;  /* 0x00000608160073b4 */ /* 0x0005e20008019805 */
[----:B------:R3:W-:Y:S01]  /*8210*/  UTMALDG.4D.MULTICAST [UR16], [UR22], UR5, desc[UR6] ;  /* 0x00000610160073b4 */ /* 0x0007e20008019805 */
[----:B0-----:R-:W-:Y:S01]  /*8220*/  R2UR UR51, R47 ;  /* 0x000000002f3372ca */ /* 0x001fe200000e0000 */
[----:B------:R-:W-:Y:S01]  /*8230*/  UIADD3 UR48, UR4, 0x11c00, URZ ;  /* 0x00011c0004307890 */ /* 0x000fe2000fffe03f */
[----:B------:R-:W-:Y:S01]  /*8240*/  MOV R47, UR44 ;  /* 0x0000002c002f7c02 */ /* 0x000fe20008000f00 */
[----:B------:R-:W-:Y:S01]  /*8250*/  UMOV UR52, UR28 ;  /* 0x0000001c00347c82 */ /* 0x000fe20008000000 */
[----:B------:R-:W-:Y:S01]  /*8260*/  UMOV UR53, UR29 ;  /* 0x0000001d00357c82 */ /* 0x000fe20008000000 */
[----:B------:R-:W-:Y:S01]  /*8270*/  MOV R17, UR52 ;  /* 0x0000003400117c02 */ /* 0x000fe20008000f00 */
[----:B------:R-:W-:Y:S01]  /*8280*/  UMOV UR49, UR9 ;  /* 0x0000000900317c82 */ /* 0x000fe20008000000 */
[----:B------:R-:W-:Y:S01]  /*8290*/  MOV R16, UR53 ;  /* 0x0000003500107c02 */ /* 0x000fe20008000f00 */
[----:B-1----:R-:W-:Y:S01]  /*82a0*/  UMOV UR27, UR32 ;  /* 0x00000020001b7c82 */ /* 0x002fe20008000000 */
[----:B------:R-:W-:Y:S01]  /*82b0*/  UIADD3 UR32, UR4, 0x12400, URZ ;  /* 0x0001240004207890 */ /* 0x000fe2000fffe03f */
[----:B------:R-:W-:Y:S01]  /*82c0*/  UMOV UR50, UR30 ;  /* 0x0000001e00327c82 */ /* 0x000fe20008000000 */
[----:B------:R-:W-:-:S02]  /*82d0*/  UIADD3 UR24, UR4, 0x16c00, URZ ;  /* 0x00016c0004187890 */ /* 0x000fc4000fffe03f */
[----:B------:R-:W-:Y:S01]  /*82e0*/  MOV R19, UR51 ;  /* 0x0000003300137c02 */ /* 0x000fe20008000f00 */
[----:B------:R-:W-:Y:S02]  /*82f0*/  UMOV UR51, UR31 ;  /* 0x0000001f00337c82 */ /* 0x000fe40008000000 */
[----:B------:R0:W-:Y:S01]  /*8300*/  UTMALDG.4D.MULTICAST [UR48], [UR22], UR5, desc[UR6] ;  /* 0x00000630160073b4 */ /* 0x0001e20008019805 */
[----:B--2---:R-:W-:Y:S01]  /*8310*/  UMOV UR10, UR54 ;  /* 0x00000036000a7c82 */ /* 0x004fe20008000000 */
[----:B------:R-:W-:Y:S01]  /*8320*/  UMOV UR8, UR46 ;  /* 0x0000002e00087c82 */ /* 0x000fe20008000000 */
[----:B------:R-:W-:Y:S01]  /*8330*/  UMOV UR11, UR38 ;  /* 0x00000026000b7c82 */ /* 0x000fe20008000000 */
[----:B------:R-:W-:Y:S01]  /*8340*/  UMOV UR12, UR28 ;  /* 0x0000001c000c7c82 */ /* 0x000fe20008000000 */
[----:B------:R-:W-:Y:S01]  /*8350*/  UMOV UR13, UR29 ;  /* 0x0000001d000d7c82 */ /* 0x000fe20008000000 */
[----:B---3--:R-:W-:Y:S01]  /*8360*/  UMOV UR16, UR39 ;  /* 0x0000002700107c82 */ /* 0x008fe20008000000 */
[----:B------:R-:W-:Y:S01]  /*8370*/  UMOV UR17, UR47 ;  /* 0x0000002f00117c82 */ /* 0x000fe20008000000 */
[----:B------:R-:W-:Y:S01]  /*8380*/  UMOV UR35, UR16 ;  /* 0x0000001000237c82 */ /* 0x000fe20008000000 */
[----:B------:R-:W-:Y:S01]  /*8390*/  UMOV UR43, UR17 ;  /* 0x00000011002b7c82 */ /* 0x000fe20008000000 */
[----:B------:R-:W-:Y:S01]  /*83a0*/  MOV R44, UR35 ;  /* 0x00000023002c7c02 */ /* 0x000fe20008000f00 */
[----:B------:R-:W-:Y:S01]  /*83b0*/  UMOV UR35, UR10 ;  /* 0x0000000a00237c82 */ /* 0x000fe20008000000 */
[----:B------:R-:W-:Y:S01]  /*83c0*/  UMOV UR10, UR30 ;  /* 0x0000001e000a7c82 */ /* 0x000fe20008000000 */
[----:B------:R1:W-:Y:S01]  /*83d0*/  UTMALDG.4D.MULTICAST [UR32], [UR22], UR5, desc[UR6] ;  /* 0x00000620160073b4 */ /* 0x0003e20008019805 */
[----:B------:R-:W-:Y:S01]  /*83e0*/  UIADD3 UR16, UR4, 0x17400, URZ ;  /* 0x0001740004107890 */ /* 0x000fe2000fffe03f */
[----:B------:R-:W-:Y:S01]  /*83f0*/  UMOV UR19, UR15 ;  /* 0x0000000f00137c82 */ /* 0x000fe20008000000 */
[----:B------:R-:W-:Y:S01]  /*8400*/  UMOV UR17, UR9 ;  /* 0x0000000900117c82 */ /* 0x000fe20008000000 */
[----:B------:R2:W-:Y:S01]  /*8410*/  UTMALDG.4D.MULTICAST [UR40], [UR22], UR5, desc[UR6] ;  /* 0x00000628160073b4 */ /* 0x0005e20008019805 */
[----:B0-----:R-:W-:Y:S01]  /*8420*/  R2UR UR53, R16 ;  /* 0x00000000103572ca */ /* 0x001fe200000e0000 */
[----:B------:R-:W-:Y:S01]  /*8430*/  UIADD3 UR48, UR4, 0x13400, URZ ;  /* 0x0001340004307890 */ /* 0x000fe2000fffe03f */
[----:B------:R-:W-:-:S02]  /*8440*/  R2UR UR52, R17 ;  /* 0x00000000113472ca */ /* 0x000fc400000e0000 */
[----:B------:R-:W-:Y:S02]  /*8450*/  R2UR UR51, R19 ;  /* 0x00000000133372ca */ /* 0x000fe400000e0000 */
[----:B------:R-:W-:-:S07]  /*8460*/  MOV R19, UR49 ;  /* 0x0000003100137c02 */ /* 0x000fce0008000f00 */
[----:B------:R-:W-:Y:S01]  /*8470*/  MOV R11, UR53 ;  /* 0x00000035000b7c02 */ /* 0x000fe20008000f00 */
[----:B------:R-:W-:Y:S01]  /*8480*/  UMOV UR53, UR29 ;  /* 0x0000001d00357c82 */ /* 0x000fe20008000000 */
[----:B-1----:R-:W-:Y:S01]  /*8490*/  R2UR UR37, R42 ;  /* 0x000000002a2572ca */ /* 0x002fe200000e0000 */
[----:B------:R-:W-:Y:S01]  /*84a0*/  UIADD3 UR32, UR4, 0x13c00, URZ ;  /* 0x00013c0004207890 */ /* 0x000fe2000fffe03f */
[----:B------:R-:W-:Y:S02]  /*84b0*/  R2UR UR36, R43 ;  /* 0x000000002b2472ca */ /* 0x000fe400000e0000 */
[----:B------:R-:W-:Y:S02]  /*84c0*/  R2UR UR35, R44 ;  /* 0x000000002c2372ca */ /* 0x000fe400000e0000 */
[----:B------:R-:W-:Y:S02]  /*84d0*/  R2UR UR33, R45 ;  /* 0x000000002d2172ca */ /* 0x000fe400000e0000 */
[----:B------:R-:W-:Y:S01]  /*84e0*/  MOV R16, UR52 ;  /* 0x0000003400107c02 */ /* 0x000fe20008000f00 */
[----:B------:R-:W-:Y:S01]  /*84f0*/  UMOV UR52, UR28 ;  /* 0x0000001c00347c82 */ /* 0x000fe20008000000 */
[----:B------:R-:W-:Y:S01]  /*8500*/  MOV R17, UR51 ;  /* 0x0000003300117c02 */ /* 0x000fe20008000f00 */
[----:B------:R-:W-:Y:S01]  /*8510*/  UMOV UR51, UR8 ;  /* 0x0000000800337c82 */ /* 0x000fe20008000000 */
[----:B------:R-:W-:Y:S01]  /*8520*/  UIADD3 UR8, UR4, 0x14c00, URZ ;  /* 0x00014c0004087890 */ /* 0x000fe2000fffe03f */
[----:B------:R0:W-:Y:S01]  /*8530*/  UTMALDG.4D.MULTICAST [UR48], [UR22], UR5, desc[UR6] ;  /* 0x00000630160073b4 */ /* 0x0001e20008019805 */
[----:B--2---:R-:W-:Y:S01]  /*8540*/  R2UR UR45, R46 ;  /* 0x000000002e2d72ca */ /* 0x004fe200000e0000 */
[----:B------:R-:W-:Y:S01]  /*8550*/  UIADD3 UR40, UR4, 0x15c00, URZ ;  /* 0x00015c0004287890 */ /* 0x000fe2000fffe03f */
[----:B------:R-:W-:-:S02]  /*8560*/  R2UR UR44, R47 ;  /* 0x000000002f2c72ca */ /* 0x000fc400000e0000 */
[----:B------:R-:W-:Y:S01]  /*8570*/  R2UR UR43, R48 ;  /* 0x00000000302b72ca */ /* 0x000fe200000e0000 */
[----:B------:R1:W-:Y:S01]  /*8580*/  UTMALDG.4D.MULTICAST [UR32], [UR22], UR5, desc[UR6] ;  /* 0x00000620160073b4 */ /* 0x0003e20008019805 */
[----:B------:R-:W-:Y:S01]  /*8590*/  UTMALDG.4D.MULTICAST [UR56], [UR22], UR5, desc[UR6] ;  /* 0x00000638160073b4 */ /* 0x000fe20008019805 */
[----:B------:R2:W-:Y:S01]  /*85a0*/  UTMALDG.4D.MULTICAST [UR8], [UR22], UR5, desc[UR6] ;  /* 0x00000608160073b4 */ /* 0x0005e20008019805 */
[----:B0-----:R-:W-:Y:S01]  /*85b0*/  R2UR UR53, R11 ;  /* 0x000000000b3572ca */ /* 0x001fe200000e0000 */
[----:B------:R-:W-:Y:S01]  /*85c0*/  UIADD3 UR48, UR4, 0x15400, URZ ;  /* 0x0001540004307890 */ /* 0x000fe2000fffe03f */
[----:B------:R-:W-:Y:S02]  /*85d0*/  R2UR UR52, R16 ;  /* 0x00000000103472ca */ /* 0x000fe400000e0000 */
[----:B------:R-:W-:Y:S02]  /*85e0*/  R2UR UR51, R17 ;  /* 0x00000000113372ca */ /* 0x000fe400000e0000 */
[----:B------:R-:W-:-:S02]  /*85f0*/  R2UR UR49, R19 ;  /* 0x00000000133172ca */ /* 0x000fc400000e0000 */
[----:B-1----:R-:W-:Y:S01]  /*8600*/  R2UR UR37, R49 ;  /* 0x00000000312572ca */ /* 0x002fe200000e0000 */
[----:B------:R-:W-:Y:S01]  /*8610*/  UIADD3 UR32, UR4, 0x16400, URZ ;  /* 0x0001640004207890 */ /* 0x000fe2000fffe03f */
[----:B------:R-:W-:Y:S01]  /*8620*/  R2UR UR36, R50 ;  /* 0x00000000322472ca */ /* 0x000fe200000e0000 */
[----:B------:R-:W-:Y:S01]  /*8630*/  UMOV UR33, UR9 ;  /* 0x0000000900217c82 */ /* 0x000fe20008000000 */
[----:B------:R-:W-:Y:S02]  /*8640*/  R2UR UR35, R51 ;  /* 0x00000000332372ca */ /* 0x000fe400000e0000 */
[----:B------:R-:W-:Y:S02]  /*8650*/  SEL R16, RZ, 0x1, P4 ;  /* 0x00000001ff107807 */ /* 0x000fe40002000000 */
[----:B------:R-:W-:Y:S02]  /*8660*/  SEL R11, R14, RZ, P3 ;  /* 0x000000ff0e0b7207 */ /* 0x000fe40001800000 */
[----:B------:R-:W-:Y:S01]  /*8670*/  LOP3.LUT R5, R5, R16, RZ, 0x3c, !PT ;  /* 0x0000001005057212 */ /* 0x000fe200078e3cff */
[----:B------:R0:W-:Y:S01]  /*8680*/  UTMALDG.4D.MULTICAST [UR48], [UR22], UR5, desc[UR6] ;  /* 0x00000630160073b4 */ /* 0x0001e20008019805 */
[----:B--2---:R-:W-:Y:S01]  /*8690*/  UIADD3 UR8, UR4, 0x17c00, URZ ;  /* 0x00017c0004087890 */ /* 0x004fe2000fffe03f */
[----:B------:R-:W-:Y:S01]  /*86a0*/  UMOV UR11, UR14 ;  /* 0x0000000e000b7c82 */ /* 0x000fe20008000000 */
[----:B------:R0:W-:Y:S03]  /*86b0*/  UTMALDG.4D.MULTICAST [UR40], [UR22], UR5, desc[UR6] ;  /* 0x00000628160073b4 */ /* 0x0001e60008019805 */
[----:B------:R0:W-:Y:S01]  /*86c0*/  UTMALDG.4D.MULTICAST [UR32], [UR22], UR5, desc[UR6] ;  /* 0x00000620160073b4 */ /* 0x0001e20008019805 */
[----:B------:R0:W-:Y:S01]  /*86d0*/  UTMALDG.4D.MULTICAST [UR24], [UR22], UR5, desc[UR6] ;  /* 0x00000618160073b4 */ /* 0x0001e20008019805 */
[----:B------:R0:W-:Y:S02]  /*86e0*/  UTMALDG.4D.MULTICAST [UR16], [UR22], UR5, desc[UR6] ;  /* 0x00000610160073b4 */ /* 0x0001e40008019805 */
[----:B------:R0:W-:Y:S02]  /*86f0*/  UTMALDG.4D.MULTICAST [UR8], [UR22], UR5, desc[UR6] ;  /* 0x00000608160073b4 */ /* 0x0001e40008019805 */
[----:B0-----:R-:W-:Y:S05]  /*8700*/  @P5 BRA `(.L_x_154) ;  /* 0xffffffd4002c5947 */ /* 0x001fea000383ffff */
.L_x_150:
[----:B------:R-:W-:Y:S05]  /*8710*/  WARPSYNC.ALL ;  /* 0x0000000000007948 */ /* 0x000fea0003800000 */
[----:B------:R-:W-:-:S13]  /*8720*/  ELECT P0, URZ, PT ;  /* 0x00000000003f782f */ /* 0x000fda0003800000 */
[----:B------:R-:W-:Y:S05]  /*8730*/  @!P0 EXIT ;  /* 0x000000000000894d */ /* 0x000fea0003800000 */
[----:B------:R-:W-:-:S04]  /*8740*/  LOP3.LUT R3, R3, 0x2, RZ, 0xfc, !PT ;  /* 0x0000000203037812 */ /* 0x000fc800078efcff */
[----:B------:R-:W-:-:S13]  /*8750*/  ISETP.NE.AND P0, PT, R3, 0x3, PT ;  /* 0x000000030300780c */ /* 0x000fda0003f05270 */
[----:B------:R-:W-:Y:S05]  /*8760*/  @!P0 BRA `(.L_x_155) ;  /* 0x0000000000048947 */ /* 0x000fea0003800000 */
[----:B------:R-:W-:Y:S01]  /*8770*/  BPT.TRAP 0x1 ;  /* 0x000000040000795c */ /* 0x000fe20000300000 */
.L_x_155:
[----:B------:R-:W-:Y:S01]  /*8780*/  MOV R3, 0x400 ;  /* 0x0000040000037802 */ /* 0x000fe20000000f00 */
[C---:B---3--:R-:W-:Y:S01]  /*8790*/  IMAD.SHL.U32 R2, R6.reuse, 0x8, RZ ;  /* 0x0000000806027824 */ /* 0x048fe200078e00ff */
[----:B------:R-:W-:Y:S02]  /*87a0*/  LOP3.LUT P0, RZ, R6, 0x4, RZ, 0xc0, !PT ;  /* 0x0000000406ff7812 */ /* 0x000fe4000780c0ff */
[----:B------:R-:W-:Y:S02]  /*87b0*/  LEA R0, R0, R3, 0x18 ;  /* 0x0000000300007211 */ /* 0x000fe400078ec0ff */
[----:B------:R-:W-:Y:S02]  /*87c0*/  LOP3.LUT R3, R2, 0x18, RZ, 0xc0, !PT ;  /* 0x0000001802037812 */ /* 0x000fe400078ec0ff */
[----:B------:R-:W-:Y:S01]  /*87d0*/  SEL R2, RZ, 0x1, P0 ;  /* 0x00000001ff027807 */ /* 0x000fe20000000000 */
[----:B------:R-:W-:Y:S01]  /*87e0*/  VIADD R0, R0, 0x30020 ;  /* 0x0003002000007836 */ /* 0x000fe20000000000 */
[----:B------:R-:W-:-:S02]  /*87f0*/  LOP3.LUT R6, R6, 0x3, RZ, 0xc0, !PT ;  /* 0x0000000306067812 */ /* 0x000fc400078ec0ff */
[----:B------:R-:W-:Y:S01]  /*8800*/  SHF.L.U32 R2, R2, 0x1f, RZ ;  /* 0x0000001f02027819 */ /* 0x000fe200000006ff */
[----:B------:R-:W-:-:S07]  /*8810*/  IMAD.IADD R3, R0, 0x1, R3 ;  /* 0x0000000100037824 */ /* 0x000fce00078e0203 */
.L_x_156:
[----:B0-----:R0:W1:Y:S02]  /*8820*/  SYNCS.PHASECHK.TRANS64.TRYWAIT P1, [R3+URZ], R2 ;  /* 0x00000002030075a7 */ /* 0x001064000802017f */
[----:B-1----:R-:W-:Y:S05]  /*8830*/  @!P1 NANOSLEEP.SYNCS 0x989680 ;  /* 0x009896800000995d */ /* 0x002fea0003900000 */
[----:B------:R-:W1:Y:S02]  /*8840*/  @!P1 SYNCS.PHASECHK.TRANS64 P1, [R3+URZ], R2 ;  /* 0x00000002030095a7 */ /* 0x000e64000802007f */
[----:B-1----:R-:W-:Y:S05]  /*8850*/  @!P1 BRA `(.L_x_156) ;  /* 0xfffffffc00f09947 */ /* 0x002fea000383ffff */
[----:B------:R-:W-:-:S05]  /*8860*/  VIADD R6, R6, 0x1 ;  /* 0x0000000106067836 */ /* 0x000fca0000000000 */
[C---:B------:R-:W-:Y:S02]  /*8870*/  ISETP.EQ.XOR P0, PT, R6.reuse, 0x4, !P0 ;  /* 0x000000040600780c */ /* 0x040fe40004702a70 */
[C---:B------:R-:W-:Y:S02]  /*8880*/  ISETP.NE.AND P1, PT, R6.reuse, 0x4, PT ;  /* 0x000000040600780c */ /* 0x040fe40003f25270 */
[----:B0-----:R-:W-:Y:S02]  /*8890*/  SEL R2, RZ, 0x1, !P0 ;  /* 0x00000001ff027807 */ /* 0x001fe40004000000 */
[----:B------:R-:W-:Y:S02]  /*88a0*/  SEL R3, R6, RZ, P1 ;  /* 0x000000ff06037207 */ /* 0x000fe40000800000 */
[----:B------:R-:W-:-:S03]  /*88b0*/  SHF.L.U32 R5, R2, 0x1f, RZ ;  /* 0x0000001f02057819 */ /* 0x000fc600000006ff */
[----:B------:R-:W-:-:S07]  /*88c0*/  IMAD R2, R3, 0x8, R0 ;  /* 0x0000000803027824 */ /* 0x000fce00078e0200 */
.L_x_157:
[----:B0-----:R0:W1:Y:S02]  /*88d0*/  SYNCS.PHASECHK.TRANS64.TRYWAIT P1, [R2+URZ], R5 ;  /* 0x00000005020075a7 */ /* 0x001064000802017f */
[----:B-1----:R-:W-:Y:S05]  /*88e0*/  @!P1 NANOSLEEP.SYNCS 0x989680 ;  /* 0x009896800000995d */ /* 0x002fea0003900000 */
[----:B------:R-:W1:Y:S02]  /*88f0*/  @!P1 SYNCS.PHASECHK.TRANS64 P1, [R2+URZ], R5 ;  /* 0x00000005020095a7 */ /* 0x000e64000802007f */
[----:B-1----:R-:W-:Y:S05]  /*8900*/  @!P1 BRA `(.L_x_157) ;  /* 0xfffffffc00f09947 */ /* 0x002fea000383ffff */
[----:B------:R-:W-:-:S05]  /*8910*/  VIADD R3, R3, 0x1 ;  /* 0x0000000103037836 */ /* 0x000fca0000000000 */
[C---:B------:R-:W-:Y:S02]  /*8920*/  ISETP.EQ.XOR P0, PT, R3.reuse, 0x4, P0 ;  /* 0x000000040300780c */ /* 0x040fe40000702a70 */
[C---:B------:R-:W-:Y:S02]  /*8930*/  ISETP.NE.AND P1, PT, R3.reuse, 0x4, PT ;  /* 0x000000040300780c */ /* 0x040fe40003f25270 */
[----:B0-----:R-:W-:Y:S02]  /*8940*/  SEL R2, RZ, 0x1, !P0 ;  /* 0x00000001ff027807 */ /* 0x001fe40004000000 */
[----:B------:R-:W-:Y:S02]  /*8950*/  SEL R3, R3, RZ, P1 ;  /* 0x000000ff03037207 */ /* 0x000fe40000800000 */
[----:B------:R-:W-:-:S03]  /*8960*/  SHF.L.U32 R5, R2, 0x1f, RZ ;  /* 0x0000001f02057819 */ /* 0x000fc600000006ff */
[----:B------:R-:W-:-:S07]  /*8970*/  IMAD R2, R3, 0x8, R0 ;  /* 0x0000000803027824 */ /* 0x000fce00078e0200 */
.L_x_158:
[----:B0-----:R0:W1:Y:S02]  /*8980*/  SYNCS.PHASECHK.TRANS64.TRYWAIT P1, [R2+URZ], R5 ;  /* 0x00000005020075a7 */ /* 0x001064000802017f */
[----:B-1----:R-:W-:Y:S05]  /*8990*/  @!P1 NANOSLEEP.SYNCS 0x989680 ;  /* 0x009896800000995d */ /* 0x002fea0003900000 */
[----:B------:R-:W1:Y:S02]  /*89a0*/  @!P1 SYNCS.PHASECHK.TRANS64 P1, [R2+URZ], R5 ;  /* 0x00000005020095a7 */ /* 0x000e64000802007f */
[----:B-1----:R-:W-:Y:S05]  /*89b0*/  @!P1 BRA `(.L_x_158) ;  /* 0xfffffffc00f09947 */ /* 0x002fea000383ffff */
[----:B------:R-:W-:-:S05]  /*89c0*/  VIADD R3, R3, 0x1 ;  /* 0x0000000103037836 */ /* 0x000fca0000000000 */
[C---:B------:R-:W-:Y:S02]  /*89d0*/  ISETP.NE.AND P1, PT, R3.reuse, 0x4, PT ;  /* 0x000000040300780c */ /* 0x040fe40003f25270 */
[C---:B------:R-:W-:Y:S02]  /*89e0*/  ISETP.EQ.XOR P0, PT, R3.reuse, 0x4, P0 ;  /* 0x000000040300780c */ /* 0x040fe40000702a70 */
[----:B------:R-:W-:Y:S02]  /*89f0*/  SEL R3, R3, RZ, P1 ;  /* 0x000000ff03037207 */ /* 0x000fe40000800000 */
[----:B0-----:R-:W-:-:S03]  /*8a00*/  SEL R2, RZ, 0x1, !P0 ;  /* 0x00000001ff027807 */ /* 0x001fc60004000000 */
[----:B------:R-:W-:Y:S01]  /*8a10*/  IMAD R3, R3, 0x8, R0 ;  /* 0x0000000803037824 */ /* 0x000fe200078e0200 */
[----:B------:R-:W-:-:S07]  /*8a20*/  SHF.L.U32 R2, R2, 0x1f, RZ ;  /* 0x0000001f02027819 */ /* 0x000fce00000006ff */
.L_x_159:
[----:B0-----:R0:W1:Y:S02]  /*8a30*/  SYNCS.PHASECHK.TRANS64.TRYWAIT P0, [R3+URZ], R2 ;  /* 0x00000002030075a7 */ /* 0x001064000800017f */
[----:B-1----:R-:W-:Y:S05]  /*8a40*/  @!P0 NANOSLEEP.SYNCS 0x989680 ;  /* 0x009896800000895d */ /* 0x002fea0003900000 */
[----:B------:R-:W1:Y:S02]  /*8a50*/  @!P0 SYNCS.PHASECHK.TRANS64 P0, [R3+URZ], R2 ;  /* 0x00000002030085a7 */ /* 0x000e64000800007f */
[----:B-1----:R-:W-:Y:S05]  /*8a60*/  @P0 EXIT ;  /* 0x000000000000094d */ /* 0x002fea0003800000 */
[----:B------:R-:W-:Y:S05]  /*8a70*/  BRA `(.L_x_159) ;  /* 0xfffffffc00ec7947 */ /* 0x000fea000383ffff */
.L_x_160:
[----:B------:R-:W-:-:S00]  /*8a80*/  BRA `(.L_x_160) ;  /* 0xfffffffc00fc7947 */ /* 0x000fc0000383ffff */
[----:B------:R-:W-:-:S00]  /*8a90*/  NOP ;  /* 0x0000000000007918 */ /* 0x000fc00000000000 */
        /* <DEDUP_REMOVED lines=14> */
.L_x_161:


//--------------------- .nv.shared._ZN7cutlass13device_kernelINS_4conv6kernel13ConvUniversalINS1_16ConvProblemShapeILNS1_8OperatorE0ELi2EEENS1_10collective14CollectiveConvINS1_46MainloopSm90TmaGmmaWarpSpecializedImplicitGemmILS5_0ELi4ELi2EN4cute5tupleIJNSA_1CILi2EEENSC_ILi1EEESE_EEENS1_36KernelImplicitTmaWarpSpecializedSm90ELi1EEENSB_IJNSC_ILi64EEENSC_ILi128EEENSB_IJSI_EEEEEENS_10tfloat32_tESM_NSA_8TiledMMAINSA_8MMA_AtomIJNSA_4SM904GMMA30MMA_64x128x8_F32TF32TF32_SS_TNILNSQ_7ScaleInE1ELSS_1EEEEEENSA_6LayoutINSB_IJSE_SE_SE_EEENSB_IJNSC_ILi0EEESX_SX_EEEEENSB_IJNSA_10UnderscoreES10_S10_EEEEENS7_6detail26Sm90ImplicitGemmTileTraitsINSA_20SM90_TMA_LOAD_IM2COLENSA_14ComposedLayoutINSA_7SwizzleILi3ELi4ELi3EEENSA_18smem_ptr_flag_bitsILi32EEENSV_INSB_IJNSB_IJNSC_ILi8EEES1B_EEENSB_IJNSC_ILi32EEESD_EEENSB_IJSE_NSC_ILi4EEEEEEEEENSB_IJNSB_IJS1D_NSC_ILi512EEEEEENSB_IJSE_NSC_ILi256EEEEEENSB_IJSX_NSC_ILi4096EEEEEEEEEEEEEvEENS14_INSA_23SM90_TMA_LOAD_MULTICASTENS16_IS18_S1A_NSV_INSB_IJNSB_IJS1B_NSC_ILi16EEEEEES1E_S1G_EEENSB_IJS1J_S1L_NSB_IJSX_NSC_ILi8192EEEEEEEEEEEEEvEEEENS_8epilogue10collective6detail29Sm90TmaWarpSpecializedAdapterINS24_15DefaultEpilogueISM_NSB_IJNSB_IJlllEEESE_SX_EEES29_NS23_6thread17LinearCombinationISM_Li1EffLNS2A_9ScaleType4KindE0ELNS_15FloatRoundStyleE2ESM_EENS_4gemm15EpilogueDefaultEEEEEvvEEEEvNT_6ParamsE --------------------------
	.section	.nv.shared._ZN7cutlass13device_kernelINS_4conv6kernel13ConvUniversalINS1_16ConvProblemShapeILNS1_8OperatorE0ELi2EEENS1_10collective14CollectiveConvINS1_46MainloopSm90TmaGmmaWarpSpecializedImplicitGemmILS5_0ELi4ELi2EN4cute5tupleIJNSA_1CILi2EEENSC_ILi1EEESE_EEENS1_36KernelImplicitTmaWarpSpecializedSm90ELi1EEENSB_IJNSC_ILi64EEENSC_ILi128EEENSB_IJSI_EEEEEENS_10tfloat32_tESM_NSA_8TiledMMAINSA_8MMA_AtomIJNSA_4SM904GMMA30MMA_64x128x8_F32TF32TF32_SS_TNILNSQ_7ScaleInE1ELSS_1EEEEEENSA_6LayoutINSB_IJSE_SE_SE_EEENSB_IJNSC_ILi0EEESX_SX_EEEEENSB_IJNSA_10UnderscoreES10_S10_EEEEENS7_6detail26Sm90ImplicitGemmTileTraitsINSA_20SM90_TMA_LOAD_IM2COLENSA_14ComposedLayoutINSA_7SwizzleILi3ELi4ELi3EEENSA_18smem_ptr_flag_bitsILi32EEENSV_INSB_IJNSB_IJNSC_ILi8EEES1B_EEENSB_IJNSC_ILi32EEESD_EEENSB_IJSE_NSC_ILi4EEEEEEEEENSB_IJNSB_IJS1D_NSC_ILi512EEEEEENSB_IJSE_NSC_ILi256EEEEEENSB_IJSX_NSC_ILi4096EEEEEEEEEEEEEvEENS14_INSA_23SM90_TMA_LOAD_MULTICASTENS16_IS18_S1A_NSV_INSB_IJNSB_IJS1B_NSC_ILi16EEEEEES1E_S1G_EEENSB_IJS1J_S1L_NSB_IJSX_NSC_ILi8192EEEEEEEEEEEEEvEEEENS_8epilogue10collective6detail29Sm90TmaWarpSpecializedAdapterINS24_15DefaultEpilogueISM_NSB_IJNSB_IJlllEEESE_SX_EEES29_NS23_6thread17LinearCombinationISM_Li1EffLNS2A_9ScaleType4KindE0ELNS_15FloatRoundStyleE2ESM_EENS_4gemm15EpilogueDefaultEEEEEvvEEEEvNT_6ParamsE,"aw",@nobits
	.sectionflags	@""
	.align	16
	.zero		1024


//--------------------- .nv.shared.reserved.0     --------------------------
	.section	.nv.shared.reserved.0,"aw",@nobits
	.weak		__nv_reservedSMEM_offset_0_alias
	.size		__nv_reservedSMEM_offset_0_alias, 0, 0
	.other		__nv_reservedSMEM_offset_0_alias,@"STO_CUDA_RESERVED_SHARED STV_DEFAULT"
__nv_reservedSMEM_offset_0_alias:
	.zero		0


//--------------------- .nv.global                --------------------------
	.section	.nv.global,"aw",@nobits
.nv.global:
	.type		_ZN39_INTERNAL_a5556147_4_k_cu_d8e96e64_38884cute1_E,@object
	.size		_ZN39_INTERNAL_a5556147_4_k_cu_d8e96e64_38884cute1_E,(_ZN39_INTERNAL_a5556147_4_k_cu_d8e96e64_38884cuda3std3__45__cpo6cbeginE - _ZN39_INTERNAL_a5556147_4_k_cu_d8e96e64_38884cute1_E)
_ZN39_INTERNAL_a5556147_4_k_cu_d8e96e64_38884cute1_E:
	.zero		1
	.type		_ZN39_INTERNAL_a5556147_4_k_cu_d8e96e64_38884cuda3std3__45__cpo6cbeginE,@object
	.size		_ZN39_INTERNAL_a5556147_4_k_cu_d8e96e64_38884cuda3std3__45__cpo6cbeginE,(_ZN39_INTERNAL_a5556147_4_k_cu_d8e96e64_38884cuda3std3__48in_placeE - _ZN39_INTERNAL_a5556147_4_k_cu_d8e96e64_38884cuda3std3__45__cpo6cbeginE)
_ZN39_INTERNAL_a5556147_4_k_cu_d8e96e64_38884cuda3std3__45__cpo6cbeginE:
	.zero		1
	.type		_ZN39_INTERNAL_a5556147_4_k_cu_d8e96e64_38884cuda3std3__48in_placeE,@object
	.size		_ZN39_INTERNAL_a5556147_4_k_cu_d8e96e64_38884cuda3std3__48in_placeE,(_ZN39_INTERNAL_a5556147_4_k_cu_d8e96e64_38884cuda3std6ranges3__45__cpo9iter_moveE - _ZN39_INTERNAL_a5556147_4_k_cu_d8e96e64_38884cuda3std3__48in_placeE)
_ZN39_INTERNAL_a5556147_4_k_cu_d8e96e64_38884cuda3std3__48in_placeE:
	.zero		1
	.type		_ZN39_INTERNAL_a5556147_4_k_cu_d8e96e64_38884cuda3std6ranges3__45__cpo9iter_moveE,@object
	.size		_ZN39_INTERNAL_a5556147_4_k_cu_d8e96e64_38884cuda3std6ranges3__45__cpo9iter_moveE,(_ZN39_INTERNAL_a5556147_4_k_cu_d8e96e64_38884cuda3std3__45__cpo5beginE - _ZN39_INTERNAL_a5556147_4_k_cu_d8e96e64_38884cuda3std6ranges3__45__cpo9iter_moveE)
_ZN39_INTERNAL_a5556147_4_k_cu_d8e96e64_38884cuda3std6ranges3__45__cpo9iter_moveE:
	.zero		1
	.type		_ZN39_INTERNAL_a5556147_4_k_cu_d8e96e64_38884cuda3std3__45__cpo5beginE,@object
	.size		_ZN39_INTERNAL_a5556147_4_k_cu_d8e96e64_38884cuda3std3__45__cpo5beginE,(_ZN39_INTERNAL_a5556147_4_k_cu_d8e96e64_38884cuda3std3__441_GLOBAL__N__a5556147_4_k_cu_d8e96e64_38886ignoreE - _ZN39_INTERNAL_a5556147_4_k_cu_d8e96e64_38884cuda3std3__45__cpo5beginE)
_ZN39_INTERNAL_a5556147_4_k_cu_d8e96e64_38884cuda3std3__45__cpo5beginE:
	.zero		1
	.type		_ZN39_INTERNAL_a5556147_4_k_cu_d8e96e64_38884cuda3std3__441_GLOBAL__N__a5556147_4_k_cu_d8e96e64_38886ignoreE,@object
	.size		_ZN39_INTERNAL_a5556147_4_k_cu_d8e96e64_38884cuda3std3__441_GLOBAL__N__a5556147_4_k_cu_d8e96e64_38886ignoreE,(_ZN39_INTERNAL_a5556147_4_k_cu_d8e96e64_38884cute7productE - _ZN39_INTERNAL_a5556147_4_k_cu_d8e96e64_38884cuda3std3__441_GLOBAL__N__a5556147_4_k_cu_d8e96e64_38886ignoreE)
_ZN39_INTERNAL_a5556147_4_k_cu_d8e96e64_38884cuda3std3__441_GLOBAL__N__a5556147_4_k_cu_d8e96e64_38886ignoreE:
	.zero		1
	.type		_ZN39_INTERNAL_a5556147_4_k_cu_d8e96e64_38884cute7productE,@object
	.size		_ZN39_INTERNAL_a5556147_4_k_cu_d8e96e64_38884cute7productE,(_ZN39_INTERNAL_a5556147_4_k_cu_d8e96e64_38884cuda3std3__45__cpo3endE - _ZN39_INTERNAL_a5556147_4_k_cu_d8e96e64_38884cute7productE)
_ZN39_INTERNAL_a5556147_4_k_cu_d8e96e64_38884cute7productE:
	.zero		1
	.type		_ZN39_INTERNAL_a5556147_4_k_cu_d8e96e64_38884cuda3std3__45__cpo3endE,@object
	.size		_ZN39_INTERNAL_a5556147_4_k_cu_d8e96e64_38884cuda3std3__45__cpo3endE,(_ZN39_INTERNAL_a5556147_4_k_cu_d8e96e64_38884cuda3std3__419piecewise_constructE - _ZN39_INTERNAL_a5556147_4_k_cu_d8e96e64_38884cuda3std3__45__cpo3endE)
_ZN39_INTERNAL_a5556147_4_k_cu_d8e96e64_38884cuda3std3__45__cpo3endE:
	.zero		1
	.type		_ZN39_INTERNAL_a5556147_4_k_cu_d8e96e64_38884cuda3std3__419piecewise_constructE,@object
	.size		_ZN39_INTERNAL_a5556147_4_k_cu_d8e96e64_38884cuda3std3__419piecewise_constructE,(_ZN39_INTERNAL_a5556147_4_k_cu_d8e96e64_38884cuda3std3__45__cpo4cendE - _ZN39_INTERNAL_a5556147_4_k_cu_d8e96e64_38884cuda3std3__419piecewise_constructE)
_ZN39_INTERNAL_a5556147_4_k_cu_d8e96e64_38884cuda3std3__419piecewise_constructE:
	.zero		1
	.type		_ZN39_INTERNAL_a5556147_4_k_cu_d8e96e64_38884cuda3std3__45__cpo4cendE,@object
	.size		_ZN39_INTERNAL_a5556147_4_k_cu_d8e96e64_38884cuda3std3__45__cpo4cendE,(_ZN39_INTERNAL_a5556147_4_k_cu_d8e96e64_38884cuda3std6ranges3__45__cpo4swapE - _ZN39_INTERNAL_a5556147_4_k_cu_d8e96e64_38884cuda3std3__45__cpo4cendE)
_ZN39_INTERNAL_a5556147_4_k_cu_d8e96e64_38884cuda3std3__45__cpo4cendE:
	.zero		1
	.type		_ZN39_INTERNAL_a5556147_4_k_cu_d8e96e64_38884cuda3std6ranges3__45__cpo4swapE,@object
	.size		_ZN39_INTERNAL_a5556147_4_k_cu_d8e96e64_38884cuda3std6ranges3__45__cpo4swapE,(.L_7 - _ZN39_INTERNAL_a5556147_4_k_cu_d8e96e64_38884cuda3std6ranges3__45__cpo4swapE)
_ZN39_INTERNAL_a5556147_4_k_cu_d8e96e64_38884cuda3std6ranges3__45__cpo4swapE:
	.zero		1
.L_7:


//--------------------- .nv.constant0._ZN7cutlass13device_kernelINS_4conv6kernel13ConvUniversalINS1_16ConvProblemShapeILNS1_8OperatorE0ELi2EEENS1_10collective14CollectiveConvINS1_46MainloopSm90TmaGmmaWarpSpecializedImplicitGemmILS5_0ELi4ELi2EN4cute5tupleIJNSA_1CILi2EEENSC_ILi1EEESE_EEENS1_36KernelImplicitTmaWarpSpecializedSm90ELi1EEENSB_IJNSC_ILi64EEENSC_ILi128EEENSB_IJSI_EEEEEENS_10tfloat32_tESM_NSA_8TiledMMAINSA_8MMA_AtomIJNSA_4SM904GMMA30MMA_64x128x8_F32TF32TF32_SS_TNILNSQ_7ScaleInE1ELSS_1EEEEEENSA_6LayoutINSB_IJSE_SE_SE_EEENSB_IJNSC_ILi0EEESX_SX_EEEEENSB_IJNSA_10UnderscoreES10_S10_EEEEENS7_6detail26Sm90ImplicitGemmTileTraitsINSA_20SM90_TMA_LOAD_IM2COLENSA_14ComposedLayoutINSA_7SwizzleILi3ELi4ELi3EEENSA_18smem_ptr_flag_bitsILi32EEENSV_INSB_IJNSB_IJNSC_ILi8EEES1B_EEENSB_IJNSC_ILi32EEESD_EEENSB_IJSE_NSC_ILi4EEEEEEEEENSB_IJNSB_IJS1D_NSC_ILi512EEEEEENSB_IJSE_NSC_ILi256EEEEEENSB_IJSX_NSC_ILi4096EEEEEEEEEEEEEvEENS14_INSA_23SM90_TMA_LOAD_MULTICASTENS16_IS18_S1A_NSV_INSB_IJNSB_IJS1B_NSC_ILi16EEEEEES1E_S1G_EEENSB_IJS1J_S1L_NSB_IJSX_NSC_ILi8192EEEEEEEEEEEEEvEEEENS_8epilogue10collective6detail29Sm90TmaWarpSpecializedAdapterINS24_15DefaultEpilogueISM_NSB_IJNSB_IJlllEEESE_SX_EEES29_NS23_6thread17LinearCombinationISM_Li1EffLNS2A_9ScaleType4KindE0ELNS_15FloatRoundStyleE2ESM_EENS_4gemm15EpilogueDefaultEEEEEvvEEEEvNT_6ParamsE --------------------------
	.section	.nv.constant0._ZN7cutlass13device_kernelINS_4conv6kernel13ConvUniversalINS1_16ConvProblemShapeILNS1_8OperatorE0ELi2EEENS1_10collective14CollectiveConvINS1_46MainloopSm90TmaGmmaWarpSpecializedImplicitGemmILS5_0ELi4ELi2EN4cute5tupleIJNSA_1CILi2EEENSC_ILi1EEESE_EEENS1_36KernelImplicitTmaWarpSpecializedSm90ELi1EEENSB_IJNSC_ILi64EEENSC_ILi128EEENSB_IJSI_EEEEEENS_10tfloat32_tESM_NSA_8TiledMMAINSA_8MMA_AtomIJNSA_4SM904GMMA30MMA_64x128x8_F32TF32TF32_SS_TNILNSQ_7ScaleInE1ELSS_1EEEEEENSA_6LayoutINSB_IJSE_SE_SE_EEENSB_IJNSC_ILi0EEESX_SX_EEEEENSB_IJNSA_10UnderscoreES10_S10_EEEEENS7_6detail26Sm90ImplicitGemmTileTraitsINSA_20SM90_TMA_LOAD_IM2COLENSA_14ComposedLayoutINSA_7SwizzleILi3ELi4ELi3EEENSA_18smem_ptr_flag_bitsILi32EEENSV_INSB_IJNSB_IJNSC_ILi8EEES1B_EEENSB_IJNSC_ILi32EEESD_EEENSB_IJSE_NSC_ILi4EEEEEEEEENSB_IJNSB_IJS1D_NSC_ILi512EEEEEENSB_IJSE_NSC_ILi256EEEEEENSB_IJSX_NSC_ILi4096EEEEEEEEEEEEEvEENS14_INSA_23SM90_TMA_LOAD_MULTICASTENS16_IS18_S1A_NSV_INSB_IJNSB_IJS1B_NSC_ILi16EEEEEES1E_S1G_EEENSB_IJS1J_S1L_NSB_IJSX_NSC_ILi8192EEEEEEEEEEEEEvEEEENS_8epilogue10collective6detail29Sm90TmaWarpSpecializedAdapterINS24_15DefaultEpilogueISM_NSB_IJNSB_IJlllEEESE_SX_EEES29_NS23_6thread17LinearCombinationISM_Li1EffLNS2A_9ScaleType4KindE0ELNS_15FloatRoundStyleE2ESM_EENS_4gemm15EpilogueDefaultEEEEEvvEEEEvNT_6ParamsE,"a",@progbits
	.sectionflags	@""
	.align	4
.nv.constant0._ZN7cutlass13device_kernelINS_4conv6kernel13ConvUniversalINS1_16ConvProblemShapeILNS1_8OperatorE0ELi2EEENS1_10collective14CollectiveConvINS1_46MainloopSm90TmaGmmaWarpSpecializedImplicitGemmILS5_0ELi4ELi2EN4cute5tupleIJNSA_1CILi2EEENSC_ILi1EEESE_EEENS1_36KernelImplicitTmaWarpSpecializedSm90ELi1EEENSB_IJNSC_ILi64EEENSC_ILi128EEENSB_IJSI_EEEEEENS_10tfloat32_tESM_NSA_8TiledMMAINSA_8MMA_AtomIJNSA_4SM904GMMA30MMA_64x128x8_F32TF32TF32_SS_TNILNSQ_7ScaleInE1ELSS_1EEEEEENSA_6LayoutINSB_IJSE_SE_SE_EEENSB_IJNSC_ILi0EEESX_SX_EEEEENSB_IJNSA_10UnderscoreES10_S10_EEEEENS7_6detail26Sm90ImplicitGemmTileTraitsINSA_20SM90_TMA_LOAD_IM2COLENSA_14ComposedLayoutINSA_7SwizzleILi3ELi4ELi3EEENSA_18smem_ptr_flag_bitsILi32EEENSV_INSB_IJNSB_IJNSC_ILi8EEES1B_EEENSB_IJNSC_ILi32EEESD_EEENSB_IJSE_NSC_ILi4EEEEEEEEENSB_IJNSB_IJS1D_NSC_ILi512EEEEEENSB_IJSE_NSC_ILi256EEEEEENSB_IJSX_NSC_ILi4096EEEEEEEEEEEEEvEENS14_INSA_23SM90_TMA_LOAD_MULTICASTENS16_IS18_S1A_NSV_INSB_IJNSB_IJS1B_NSC_ILi16EEEEEES1E_S1G_EEENSB_IJS1J_S1L_NSB_IJSX_NSC_ILi8192EEEEEEEEEEEEEvEEEENS_8epilogue10collective6detail29Sm90TmaWarpSpecializedAdapterINS24_15DefaultEpilogueISM_NSB_IJNSB_IJlllEEESE_SX_EEES29_NS23_6thread17LinearCombinationISM_Li1EffLNS2A_9ScaleType4KindE0ELNS_15FloatRoundStyleE2ESM_EENS_4gemm15EpilogueDefaultEEEEEvvEEEEvNT_6ParamsE:
	.zero		1536


//--------------------- SYMBOLS --------------------------

	.type		.nv.reservedSmem.offset0,@object
	.size		.nv.reservedSmem.offset0,0x4
